//
// Generated by NVIDIA NVVM Compiler
//
// Compiler Build ID: CL-36424714
// Cuda compilation tools, release 13.0, V13.0.88
// Based on NVVM 20.0.0
//

.version 9.0
.target sm_100
.address_size 64

	// .globl	directional_blur
.global .align 4 .b8 __cudart_i2opi_f[24] = {65, 144, 67, 60, 153, 149, 98, 219, 192, 221, 52, 245, 209, 87, 39, 252, 41, 21, 68, 78, 110, 131, 249, 162};

.visible .entry directional_blur(
	.param .u64 .ptr .align 1 directional_blur_param_0,
	.param .u64 .ptr .align 1 directional_blur_param_1,
	.param .u32 directional_blur_param_2,
	.param .u32 directional_blur_param_3,
	.param .f32 directional_blur_param_4,
	.param .f32 directional_blur_param_5
)
{
	.local .align 4 .b8 	__local_depot0[28];
	.reg .b64 	%SP;
	.reg .b64 	%SPL;
	.reg .pred 	%p<33>;
	.reg .b16 	%rs<57>;
	.reg .b32 	%r<179>;
	.reg .b32 	%f<252>;
	.reg .b64 	%rd<59>;
	.reg .b64 	%fd<5>;

	mov.u64 	%SPL, __local_depot0;
	ld.param.u64 	%rd18, [directional_blur_param_0];
	ld.param.u64 	%rd17, [directional_blur_param_1];
	ld.param.u32 	%r44, [directional_blur_param_2];
	ld.param.u32 	%r46, [directional_blur_param_3];
	ld.param.f32 	%f81, [directional_blur_param_4];
	ld.param.f32 	%f82, [directional_blur_param_5];
	cvta.to.global.u64 	%rd1, %rd18;
	add.u64 	%rd2, %SPL, 0;
	mov.u32 	%r47, %ctaid.x;
	mov.u32 	%r48, %ntid.x;
	mov.u32 	%r49, %tid.x;
	mad.lo.s32 	%r1, %r47, %r48, %r49;
	mov.u32 	%r50, %ctaid.y;
	mov.u32 	%r51, %ntid.y;
	mov.u32 	%r52, %tid.y;
	mad.lo.s32 	%r53, %r50, %r51, %r52;
	setp.ge.s32 	%p1, %r1, %r44;
	setp.ge.s32 	%p2, %r53, %r46;
	or.pred  	%p3, %p1, %p2;
	@%p3 bra 	$L__BB0_40;
	mul.f32 	%f83, %f81, 0f3F22F983;
	cvt.rni.s32.f32 	%r174, %f83;
	cvt.rn.f32.s32 	%f84, %r174;
	fma.rn.f32 	%f85, %f84, 0fBFC90FDA, %f81;
	fma.rn.f32 	%f86, %f84, 0fB3A22168, %f85;
	fma.rn.f32 	%f220, %f84, 0fA7C234C5, %f86;
	abs.f32 	%f2, %f81;
	setp.ltu.f32 	%p4, %f2, 0f47CE4780;
	mov.u32 	%r170, %r174;
	mov.f32 	%f219, %f220;
	@%p4 bra 	$L__BB0_9;
	setp.neu.f32 	%p5, %f2, 0f7F800000;
	@%p5 bra 	$L__BB0_4;
	mov.f32 	%f89, 0f00000000;
	mul.rn.f32 	%f219, %f81, %f89;
	mov.b32 	%r170, 0;
	bra.uni 	$L__BB0_9;
$L__BB0_4:
	mov.b32 	%r4, %f81;
	shl.b32 	%r55, %r4, 8;
	or.b32  	%r5, %r55, -2147483648;
	mov.b64 	%rd55, 0;
	mov.b32 	%r167, 0;
	mov.u64 	%rd53, __cudart_i2opi_f;
	mov.u64 	%rd54, %rd2;
$L__BB0_5:
	.pragma "nounroll";
	ld.global.nc.u32 	%r56, [%rd53];
	mad.wide.u32 	%rd22, %r56, %r5, %rd55;
	shr.u64 	%rd55, %rd22, 32;
	st.local.u32 	[%rd54], %rd22;
	add.s32 	%r167, %r167, 1;
	add.s64 	%rd54, %rd54, 4;
	add.s64 	%rd53, %rd53, 4;
	setp.ne.s32 	%p6, %r167, 6;
	@%p6 bra 	$L__BB0_5;
	shr.u32 	%r57, %r4, 23;
	st.local.u32 	[%rd2+24], %rd55;
	and.b32  	%r8, %r57, 31;
	and.b32  	%r58, %r57, 224;
	add.s32 	%r59, %r58, -128;
	shr.u32 	%r60, %r59, 5;
	mul.wide.u32 	%rd23, %r60, 4;
	sub.s64 	%rd9, %rd2, %rd23;
	ld.local.u32 	%r168, [%rd9+24];
	ld.local.u32 	%r169, [%rd9+20];
	setp.eq.s32 	%p7, %r8, 0;
	@%p7 bra 	$L__BB0_8;
	shf.l.wrap.b32 	%r168, %r169, %r168, %r8;
	ld.local.u32 	%r61, [%rd9+16];
	shf.l.wrap.b32 	%r169, %r61, %r169, %r8;
$L__BB0_8:
	shr.u32 	%r62, %r168, 30;
	shf.l.wrap.b32 	%r63, %r169, %r168, 2;
	shl.b32 	%r64, %r169, 2;
	shr.u32 	%r65, %r63, 31;
	add.s32 	%r66, %r65, %r62;
	neg.s32 	%r67, %r66;
	setp.lt.s32 	%p8, %r4, 0;
	selp.b32 	%r170, %r67, %r66, %p8;
	xor.b32  	%r68, %r63, %r4;
	shr.s32 	%r69, %r63, 31;
	xor.b32  	%r70, %r69, %r63;
	xor.b32  	%r71, %r69, %r64;
	cvt.u64.u32 	%rd24, %r70;
	shl.b64 	%rd25, %rd24, 32;
	cvt.u64.u32 	%rd26, %r71;
	or.b64  	%rd27, %rd25, %rd26;
	cvt.rn.f64.s64 	%fd1, %rd27;
	mul.f64 	%fd2, %fd1, 0d3BF921FB54442D19;
	cvt.rn.f32.f64 	%f87, %fd2;
	neg.f32 	%f88, %f87;
	setp.lt.s32 	%p9, %r68, 0;
	selp.f32 	%f219, %f88, %f87, %p9;
$L__BB0_9:
	setp.ltu.f32 	%p10, %f2, 0f47CE4780;
	add.s32 	%r73, %r170, 1;
	mul.rn.f32 	%f90, %f219, %f219;
	and.b32  	%r74, %r170, 1;
	setp.eq.b32 	%p11, %r74, 1;
	selp.f32 	%f91, %f219, 0f3F800000, %p11;
	fma.rn.f32 	%f92, %f90, %f91, 0f00000000;
	fma.rn.f32 	%f93, %f90, 0f37CBAC00, 0fBAB607ED;
	selp.f32 	%f94, 0fB94D4153, %f93, %p11;
	selp.f32 	%f95, 0f3C0885E4, 0f3D2AAABB, %p11;
	fma.rn.f32 	%f96, %f94, %f90, %f95;
	selp.f32 	%f97, 0fBE2AAAA8, 0fBEFFFFFF, %p11;
	fma.rn.f32 	%f98, %f96, %f90, %f97;
	fma.rn.f32 	%f99, %f98, %f92, %f91;
	and.b32  	%r75, %r73, 2;
	setp.eq.s32 	%p12, %r75, 0;
	mov.f32 	%f100, 0f00000000;
	sub.f32 	%f101, %f100, %f99;
	selp.f32 	%f6, %f99, %f101, %p12;
	@%p10 bra 	$L__BB0_17;
	setp.neu.f32 	%p13, %f2, 0f7F800000;
	@%p13 bra 	$L__BB0_12;
	mov.f32 	%f104, 0f00000000;
	mul.rn.f32 	%f220, %f81, %f104;
	mov.b32 	%r174, 0;
	bra.uni 	$L__BB0_17;
$L__BB0_12:
	mov.b32 	%r17, %f81;
	shl.b32 	%r77, %r17, 8;
	or.b32  	%r18, %r77, -2147483648;
	mov.b64 	%rd58, 0;
	mov.b32 	%r171, 0;
	mov.u64 	%rd56, __cudart_i2opi_f;
	mov.u64 	%rd57, %rd2;
$L__BB0_13:
	.pragma "nounroll";
	ld.global.nc.u32 	%r78, [%rd56];
	mad.wide.u32 	%rd30, %r78, %r18, %rd58;
	shr.u64 	%rd58, %rd30, 32;
	st.local.u32 	[%rd57], %rd30;
	add.s32 	%r171, %r171, 1;
	add.s64 	%rd57, %rd57, 4;
	add.s64 	%rd56, %rd56, 4;
	setp.ne.s32 	%p14, %r171, 6;
	@%p14 bra 	$L__BB0_13;
	shr.u32 	%r79, %r17, 23;
	st.local.u32 	[%rd2+24], %rd58;
	and.b32  	%r21, %r79, 31;
	and.b32  	%r80, %r79, 224;
	add.s32 	%r81, %r80, -128;
	shr.u32 	%r82, %r81, 5;
	mul.wide.u32 	%rd31, %r82, 4;
	sub.s64 	%rd16, %rd2, %rd31;
	ld.local.u32 	%r172, [%rd16+24];
	ld.local.u32 	%r173, [%rd16+20];
	setp.eq.s32 	%p15, %r21, 0;
	@%p15 bra 	$L__BB0_16;
	shf.l.wrap.b32 	%r172, %r173, %r172, %r21;
	ld.local.u32 	%r83, [%rd16+16];
	shf.l.wrap.b32 	%r173, %r83, %r173, %r21;
$L__BB0_16:
	shr.u32 	%r84, %r172, 30;
	shf.l.wrap.b32 	%r85, %r173, %r172, 2;
	shl.b32 	%r86, %r173, 2;
	shr.u32 	%r87, %r85, 31;
	add.s32 	%r88, %r87, %r84;
	neg.s32 	%r89, %r88;
	setp.lt.s32 	%p16, %r17, 0;
	selp.b32 	%r174, %r89, %r88, %p16;
	xor.b32  	%r90, %r85, %r17;
	shr.s32 	%r91, %r85, 31;
	xor.b32  	%r92, %r91, %r85;
	xor.b32  	%r93, %r91, %r86;
	cvt.u64.u32 	%rd32, %r92;
	shl.b64 	%rd33, %rd32, 32;
	cvt.u64.u32 	%rd34, %r93;
	or.b64  	%rd35, %rd33, %rd34;
	cvt.rn.f64.s64 	%fd3, %rd35;
	mul.f64 	%fd4, %fd3, 0d3BF921FB54442D19;
	cvt.rn.f32.f64 	%f102, %fd4;
	neg.f32 	%f103, %f102;
	setp.lt.s32 	%p17, %r90, 0;
	selp.f32 	%f220, %f103, %f102, %p17;
$L__BB0_17:
	mul.rn.f32 	%f107, %f220, %f220;
	and.b32  	%r96, %r174, 1;
	setp.eq.b32 	%p18, %r96, 1;
	selp.f32 	%f108, 0f3F800000, %f220, %p18;
	fma.rn.f32 	%f109, %f107, %f108, 0f00000000;
	fma.rn.f32 	%f110, %f107, 0f37CBAC00, 0fBAB607ED;
	selp.f32 	%f111, %f110, 0fB94D4153, %p18;
	selp.f32 	%f112, 0f3D2AAABB, 0f3C0885E4, %p18;
	fma.rn.f32 	%f113, %f111, %f107, %f112;
	selp.f32 	%f114, 0fBEFFFFFF, 0fBE2AAAA8, %p18;
	fma.rn.f32 	%f115, %f113, %f107, %f114;
	fma.rn.f32 	%f116, %f115, %f109, %f108;
	and.b32  	%r97, %r174, 2;
	setp.eq.s32 	%p19, %r97, 0;
	mov.f32 	%f232, 0f00000000;
	sub.f32 	%f117, %f232, %f116;
	selp.f32 	%f10, %f116, %f117, %p19;
	add.f32 	%f118, %f82, 0f3F000000;
	cvt.rzi.s32.f32 	%r30, %f118;
	max.s32 	%r31, %r30, 1;
	mul.f32 	%f11, %f82, 0f3F000000;
	add.s32 	%r98, %r31, -1;
	cvt.rn.f32.u32 	%f12, %r98;
	cvt.rn.f32.s32 	%f13, %r1;
	add.s32 	%r32, %r44, -1;
	cvt.rn.f32.u32 	%f14, %r53;
	add.s32 	%r33, %r46, -1;
	and.b32  	%r34, %r31, 3;
	setp.lt.s32 	%p20, %r30, 4;
	mov.b32 	%r178, 0;
	mov.f32 	%f231, %f232;
	mov.f32 	%f230, %f232;
	mov.f32 	%f229, %f232;
	@%p20 bra 	$L__BB0_28;
	and.b32  	%r178, %r31, 2147483644;
	neg.s32 	%r176, %r178;
	mov.f32 	%f232, 0f00000000;
	mov.b32 	%r175, 1;
$L__BB0_19:
	.pragma "nounroll";
	setp.lt.s32 	%p21, %r30, 2;
	mov.f32 	%f225, 0f00000000;
	@%p21 bra 	$L__BB0_21;
	add.s32 	%r100, %r175, -1;
	cvt.rn.f32.u32 	%f121, %r100;
	mul.f32 	%f122, %f82, %f121;
	div.rn.f32 	%f123, %f122, %f12;
	sub.f32 	%f225, %f123, %f11;
$L__BB0_21:
	fma.rn.f32 	%f125, %f6, %f225, %f13;
	add.f32 	%f126, %f125, 0f3F000000;
	cvt.rzi.s32.f32 	%r101, %f126;
	max.s32 	%r102, %r101, 0;
	min.s32 	%r103, %r102, %r32;
	fma.rn.f32 	%f127, %f10, %f225, %f14;
	add.f32 	%f128, %f127, 0f3F000000;
	cvt.rzi.s32.f32 	%r104, %f128;
	max.s32 	%r105, %r104, 0;
	min.s32 	%r106, %r105, %r33;
	mad.lo.s32 	%r107, %r106, %r44, %r103;
	shl.b32 	%r108, %r107, 2;
	cvt.s64.s32 	%rd36, %r108;
	add.s64 	%rd37, %rd1, %rd36;
	ld.global.nc.u8 	%rs1, [%rd37];
	cvt.u16.u8 	%rs2, %rs1;
	cvt.rn.f32.u16 	%f129, %rs2;
	add.f32 	%f21, %f229, %f129;
	ld.global.nc.u8 	%rs3, [%rd37+1];
	cvt.u16.u8 	%rs4, %rs3;
	cvt.rn.f32.u16 	%f130, %rs4;
	add.f32 	%f22, %f230, %f130;
	ld.global.nc.u8 	%rs5, [%rd37+2];
	cvt.u16.u8 	%rs6, %rs5;
	cvt.rn.f32.u16 	%f131, %rs6;
	add.f32 	%f23, %f231, %f131;
	ld.global.nc.u8 	%rs7, [%rd37+3];
	cvt.u16.u8 	%rs8, %rs7;
	cvt.rn.f32.u16 	%f132, %rs8;
	add.f32 	%f24, %f232, %f132;
	mov.f32 	%f226, 0f00000000;
	@%p21 bra 	$L__BB0_23;
	cvt.rn.f32.u32 	%f133, %r175;
	mul.f32 	%f134, %f82, %f133;
	div.rn.f32 	%f135, %f134, %f12;
	sub.f32 	%f226, %f135, %f11;
$L__BB0_23:
	fma.rn.f32 	%f137, %f6, %f226, %f13;
	add.f32 	%f138, %f137, 0f3F000000;
	cvt.rzi.s32.f32 	%r109, %f138;
	max.s32 	%r110, %r109, 0;
	min.s32 	%r111, %r110, %r32;
	fma.rn.f32 	%f139, %f10, %f226, %f14;
	add.f32 	%f140, %f139, 0f3F000000;
	cvt.rzi.s32.f32 	%r112, %f140;
	max.s32 	%r113, %r112, 0;
	min.s32 	%r114, %r113, %r33;
	mad.lo.s32 	%r115, %r114, %r44, %r111;
	shl.b32 	%r116, %r115, 2;
	cvt.s64.s32 	%rd38, %r116;
	add.s64 	%rd39, %rd1, %rd38;
	ld.global.nc.u8 	%rs9, [%rd39];
	cvt.u16.u8 	%rs10, %rs9;
	cvt.rn.f32.u16 	%f141, %rs10;
	add.f32 	%f27, %f21, %f141;
	ld.global.nc.u8 	%rs11, [%rd39+1];
	cvt.u16.u8 	%rs12, %rs11;
	cvt.rn.f32.u16 	%f142, %rs12;
	add.f32 	%f28, %f22, %f142;
	ld.global.nc.u8 	%rs13, [%rd39+2];
	cvt.u16.u8 	%rs14, %rs13;
	cvt.rn.f32.u16 	%f143, %rs14;
	add.f32 	%f29, %f23, %f143;
	ld.global.nc.u8 	%rs15, [%rd39+3];
	cvt.u16.u8 	%rs16, %rs15;
	cvt.rn.f32.u16 	%f144, %rs16;
	add.f32 	%f30, %f24, %f144;
	mov.f32 	%f227, 0f00000000;
	@%p21 bra 	$L__BB0_25;
	add.s32 	%r117, %r175, 1;
	cvt.rn.f32.u32 	%f145, %r117;
	mul.f32 	%f146, %f82, %f145;
	div.rn.f32 	%f147, %f146, %f12;
	sub.f32 	%f227, %f147, %f11;
$L__BB0_25:
	fma.rn.f32 	%f149, %f6, %f227, %f13;
	add.f32 	%f150, %f149, 0f3F000000;
	cvt.rzi.s32.f32 	%r118, %f150;
	max.s32 	%r119, %r118, 0;
	min.s32 	%r120, %r119, %r32;
	fma.rn.f32 	%f151, %f10, %f227, %f14;
	add.f32 	%f152, %f151, 0f3F000000;
	cvt.rzi.s32.f32 	%r121, %f152;
	max.s32 	%r122, %r121, 0;
	min.s32 	%r123, %r122, %r33;
	mad.lo.s32 	%r124, %r123, %r44, %r120;
	shl.b32 	%r125, %r124, 2;
	cvt.s64.s32 	%rd40, %r125;
	add.s64 	%rd41, %rd1, %rd40;
	ld.global.nc.u8 	%rs17, [%rd41];
	cvt.u16.u8 	%rs18, %rs17;
	cvt.rn.f32.u16 	%f153, %rs18;
	add.f32 	%f33, %f27, %f153;
	ld.global.nc.u8 	%rs19, [%rd41+1];
	cvt.u16.u8 	%rs20, %rs19;
	cvt.rn.f32.u16 	%f154, %rs20;
	add.f32 	%f34, %f28, %f154;
	ld.global.nc.u8 	%rs21, [%rd41+2];
	cvt.u16.u8 	%rs22, %rs21;
	cvt.rn.f32.u16 	%f155, %rs22;
	add.f32 	%f35, %f29, %f155;
	ld.global.nc.u8 	%rs23, [%rd41+3];
	cvt.u16.u8 	%rs24, %rs23;
	cvt.rn.f32.u16 	%f156, %rs24;
	add.f32 	%f36, %f30, %f156;
	mov.f32 	%f228, 0f00000000;
	@%p21 bra 	$L__BB0_27;
	add.s32 	%r126, %r175, 2;
	cvt.rn.f32.u32 	%f157, %r126;
	mul.f32 	%f158, %f82, %f157;
	div.rn.f32 	%f159, %f158, %f12;
	sub.f32 	%f228, %f159, %f11;
$L__BB0_27:
	fma.rn.f32 	%f160, %f6, %f228, %f13;
	add.f32 	%f161, %f160, 0f3F000000;
	cvt.rzi.s32.f32 	%r127, %f161;
	max.s32 	%r128, %r127, 0;
	min.s32 	%r129, %r128, %r32;
	fma.rn.f32 	%f162, %f10, %f228, %f14;
	add.f32 	%f163, %f162, 0f3F000000;
	cvt.rzi.s32.f32 	%r130, %f163;
	max.s32 	%r131, %r130, 0;
	min.s32 	%r132, %r131, %r33;
	mad.lo.s32 	%r133, %r132, %r44, %r129;
	shl.b32 	%r134, %r133, 2;
	cvt.s64.s32 	%rd42, %r134;
	add.s64 	%rd43, %rd1, %rd42;
	ld.global.nc.u8 	%rs25, [%rd43];
	cvt.u16.u8 	%rs26, %rs25;
	cvt.rn.f32.u16 	%f164, %rs26;
	add.f32 	%f229, %f33, %f164;
	ld.global.nc.u8 	%rs27, [%rd43+1];
	cvt.u16.u8 	%rs28, %rs27;
	cvt.rn.f32.u16 	%f165, %rs28;
	add.f32 	%f230, %f34, %f165;
	ld.global.nc.u8 	%rs29, [%rd43+2];
	cvt.u16.u8 	%rs30, %rs29;
	cvt.rn.f32.u16 	%f166, %rs30;
	add.f32 	%f231, %f35, %f166;
	ld.global.nc.u8 	%rs31, [%rd43+3];
	cvt.u16.u8 	%rs32, %rs31;
	cvt.rn.f32.u16 	%f167, %rs32;
	add.f32 	%f232, %f36, %f167;
	add.s32 	%r176, %r176, 4;
	add.s32 	%r175, %r175, 4;
	setp.ne.s32 	%p25, %r176, 0;
	@%p25 bra 	$L__BB0_19;
$L__BB0_28:
	setp.eq.s32 	%p26, %r34, 0;
	@%p26 bra 	$L__BB0_39;
	setp.eq.s32 	%p27, %r34, 1;
	@%p27 bra 	$L__BB0_35;
	setp.lt.s32 	%p28, %r30, 2;
	mov.f32 	%f237, 0f00000000;
	@%p28 bra 	$L__BB0_32;
	cvt.rn.f32.u32 	%f170, %r178;
	mul.f32 	%f171, %f82, %f170;
	div.rn.f32 	%f172, %f171, %f12;
	sub.f32 	%f237, %f172, %f11;
$L__BB0_32:
	setp.lt.s32 	%p29, %r30, 2;
	fma.rn.f32 	%f174, %f6, %f237, %f13;
	add.f32 	%f175, %f174, 0f3F000000;
	cvt.rzi.s32.f32 	%r135, %f175;
	max.s32 	%r136, %r135, 0;
	min.s32 	%r137, %r136, %r32;
	fma.rn.f32 	%f176, %f10, %f237, %f14;
	add.f32 	%f177, %f176, 0f3F000000;
	cvt.rzi.s32.f32 	%r138, %f177;
	max.s32 	%r139, %r138, 0;
	min.s32 	%r140, %r139, %r33;
	mad.lo.s32 	%r141, %r140, %r44, %r137;
	shl.b32 	%r142, %r141, 2;
	cvt.s64.s32 	%rd44, %r142;
	add.s64 	%rd45, %rd1, %rd44;
	ld.global.nc.u8 	%rs33, [%rd45];
	cvt.u16.u8 	%rs34, %rs33;
	cvt.rn.f32.u16 	%f178, %rs34;
	add.f32 	%f53, %f229, %f178;
	ld.global.nc.u8 	%rs35, [%rd45+1];
	cvt.u16.u8 	%rs36, %rs35;
	cvt.rn.f32.u16 	%f179, %rs36;
	add.f32 	%f54, %f230, %f179;
	ld.global.nc.u8 	%rs37, [%rd45+2];
	cvt.u16.u8 	%rs38, %rs37;
	cvt.rn.f32.u16 	%f180, %rs38;
	add.f32 	%f55, %f231, %f180;
	ld.global.nc.u8 	%rs39, [%rd45+3];
	cvt.u16.u8 	%rs40, %rs39;
	cvt.rn.f32.u16 	%f181, %rs40;
	add.f32 	%f56, %f232, %f181;
	mov.f32 	%f238, 0f00000000;
	@%p29 bra 	$L__BB0_34;
	add.s32 	%r143, %r178, 1;
	cvt.rn.f32.u32 	%f182, %r143;
	mul.f32 	%f183, %f82, %f182;
	div.rn.f32 	%f184, %f183, %f12;
	sub.f32 	%f238, %f184, %f11;
$L__BB0_34:
	fma.rn.f32 	%f185, %f6, %f238, %f13;
	add.f32 	%f186, %f185, 0f3F000000;
	cvt.rzi.s32.f32 	%r144, %f186;
	max.s32 	%r145, %r144, 0;
	min.s32 	%r146, %r145, %r32;
	fma.rn.f32 	%f187, %f10, %f238, %f14;
	add.f32 	%f188, %f187, 0f3F000000;
	cvt.rzi.s32.f32 	%r147, %f188;
	max.s32 	%r148, %r147, 0;
	min.s32 	%r149, %r148, %r33;
	mad.lo.s32 	%r150, %r149, %r44, %r146;
	shl.b32 	%r151, %r150, 2;
	cvt.s64.s32 	%rd46, %r151;
	add.s64 	%rd47, %rd1, %rd46;
	ld.global.nc.u8 	%rs41, [%rd47];
	cvt.u16.u8 	%rs42, %rs41;
	cvt.rn.f32.u16 	%f189, %rs42;
	add.f32 	%f229, %f53, %f189;
	ld.global.nc.u8 	%rs43, [%rd47+1];
	cvt.u16.u8 	%rs44, %rs43;
	cvt.rn.f32.u16 	%f190, %rs44;
	add.f32 	%f230, %f54, %f190;
	ld.global.nc.u8 	%rs45, [%rd47+2];
	cvt.u16.u8 	%rs46, %rs45;
	cvt.rn.f32.u16 	%f191, %rs46;
	add.f32 	%f231, %f55, %f191;
	ld.global.nc.u8 	%rs47, [%rd47+3];
	cvt.u16.u8 	%rs48, %rs47;
	cvt.rn.f32.u16 	%f192, %rs48;
	add.f32 	%f232, %f56, %f192;
	add.s32 	%r178, %r178, 2;
$L__BB0_35:
	and.b32  	%r152, %r31, 1;
	setp.eq.b32 	%p30, %r152, 1;
	not.pred 	%p31, %p30;
	@%p31 bra 	$L__BB0_39;
	setp.lt.s32 	%p32, %r30, 2;
	mov.f32 	%f247, 0f00000000;
	@%p32 bra 	$L__BB0_38;
	cvt.rn.f32.u32 	%f194, %r178;
	mul.f32 	%f195, %f82, %f194;
	div.rn.f32 	%f196, %f195, %f12;
	sub.f32 	%f247, %f196, %f11;
$L__BB0_38:
	fma.rn.f32 	%f197, %f6, %f247, %f13;
	add.f32 	%f198, %f197, 0f3F000000;
	cvt.rzi.s32.f32 	%r153, %f198;
	max.s32 	%r154, %r153, 0;
	min.s32 	%r155, %r154, %r32;
	fma.rn.f32 	%f199, %f10, %f247, %f14;
	add.f32 	%f200, %f199, 0f3F000000;
	cvt.rzi.s32.f32 	%r156, %f200;
	max.s32 	%r157, %r156, 0;
	min.s32 	%r158, %r157, %r33;
	mad.lo.s32 	%r159, %r158, %r44, %r155;
	shl.b32 	%r160, %r159, 2;
	cvt.s64.s32 	%rd48, %r160;
	add.s64 	%rd49, %rd1, %rd48;
	ld.global.nc.u8 	%rs49, [%rd49];
	cvt.u16.u8 	%rs50, %rs49;
	cvt.rn.f32.u16 	%f201, %rs50;
	add.f32 	%f229, %f229, %f201;
	ld.global.nc.u8 	%rs51, [%rd49+1];
	cvt.u16.u8 	%rs52, %rs51;
	cvt.rn.f32.u16 	%f202, %rs52;
	add.f32 	%f230, %f230, %f202;
	ld.global.nc.u8 	%rs53, [%rd49+2];
	cvt.u16.u8 	%rs54, %rs53;
	cvt.rn.f32.u16 	%f203, %rs54;
	add.f32 	%f231, %f231, %f203;
	ld.global.nc.u8 	%rs55, [%rd49+3];
	cvt.u16.u8 	%rs56, %rs55;
	cvt.rn.f32.u16 	%f204, %rs56;
	add.f32 	%f232, %f232, %f204;
$L__BB0_39:
	cvt.rn.f32.u32 	%f205, %r31;
	rcp.rn.f32 	%f206, %f205;
	mad.lo.s32 	%r161, %r44, %r53, %r1;
	shl.b32 	%r162, %r161, 2;
	fma.rn.f32 	%f207, %f206, %f229, 0f3F000000;
	max.f32 	%f208, %f207, 0f00000000;
	min.f32 	%f209, %f208, 0f437F0000;
	cvt.rzi.u32.f32 	%r163, %f209;
	cvt.s64.s32 	%rd50, %r162;
	cvta.to.global.u64 	%rd51, %rd17;
	add.s64 	%rd52, %rd51, %rd50;
	st.global.u8 	[%rd52], %r163;
	fma.rn.f32 	%f210, %f206, %f230, 0f3F000000;
	max.f32 	%f211, %f210, 0f00000000;
	min.f32 	%f212, %f211, 0f437F0000;
	cvt.rzi.u32.f32 	%r164, %f212;
	st.global.u8 	[%rd52+1], %r164;
	fma.rn.f32 	%f213, %f206, %f231, 0f3F000000;
	max.f32 	%f214, %f213, 0f00000000;
	min.f32 	%f215, %f214, 0f437F0000;
	cvt.rzi.u32.f32 	%r165, %f215;
	st.global.u8 	[%rd52+2], %r165;
	fma.rn.f32 	%f216, %f206, %f232, 0f3F000000;
	max.f32 	%f217, %f216, 0f00000000;
	min.f32 	%f218, %f217, 0f437F0000;
	cvt.rzi.u32.f32 	%r166, %f218;
	st.global.u8 	[%rd52+3], %r166;
$L__BB0_40:
	ret;

}


// ===== COMPILED SASS (sm_100) =====

	.target	sm_100

	.elftype	@"ET_EXEC"


//--------------------- .note.nv.tkinfo           --------------------------
	.section	.note.nv.tkinfo,"",@"SHT_NOTE"
	.sectionflags	@"SHF_NOTE_NV_TKINFO"
	.tkinfo
        /*0018*/ 	.word	0x00000002
        /*0030*/ 	.string	""
        /*0030*/ 	.string	"ptxas"
        /*0030*/ 	.string	"Cuda compilation tools, release 13.0, V13.0.88"
        /*0030*/ 	.string	"Build cuda_13.0.r13.0/compiler.36424714_0"
        /*0030*/ 	.string	"-arch sm_100 -m 64 "



//--------------------- .note.nv.cuinfo           --------------------------
	.section	.note.nv.cuinfo,"",@"SHT_NOTE"
	.sectionflags	@"SHF_NOTE_NV_CUINFO"
        /*0018*/ 	.short	0x0002
        /*001a*/ 	.short	0x0064
        /*001c*/ 	.short	0x0082
	.zero		2


//--------------------- .nv.info                  --------------------------
	.section	.nv.info,"",@"SHT_CUDA_INFO"
	.align	4


	//----- nvinfo : EIATTR_REGCOUNT
	.align		4
        /*0000*/ 	.byte	0x04, 0x2f
        /*0002*/ 	.short	(.L_2 - .L_1)
	.align		4
.L_1:
        /*0004*/ 	.word	index@(directional_blur)
        /*0008*/ 	.word	0x0000001e


	//----- nvinfo : EIATTR_FRAME_SIZE
	.align		4
.L_2:
        /*000c*/ 	.byte	0x04, 0x11
        /*000e*/ 	.short	(.L_4 - .L_3)
	.align		4
.L_3:
        /*0010*/ 	.word	index@($__internal_1_$__cuda_sm3x_div_rn_noftz_f32_slowpath)
        /*0014*/ 	.word	0x00000020


	//----- nvinfo : EIATTR_FRAME_SIZE
	.align		4
.L_4:
        /*0018*/ 	.byte	0x04, 0x11
        /*001a*/ 	.short	(.L_6 - .L_5)
	.align		4
.L_5:
        /*001c*/ 	.word	index@($__internal_0_$__cuda_sm20_rcp_rn_f32_slowpath)
        /*0020*/ 	.word	0x00000020


	//----- nvinfo : EIATTR_FRAME_SIZE
	.align		4
.L_6:
        /*0024*/ 	.byte	0x04, 0x11
        /*0026*/ 	.short	(.L_8 - .L_7)
	.align		4
.L_7:
        /*0028*/ 	.word	index@(directional_blur)
        /*002c*/ 	.word	0x00000020


	//----- nvinfo : EIATTR_MIN_STACK_SIZE
	.align		4
.L_8:
        /*0030*/ 	.byte	0x04, 0x12
        /*0032*/ 	.short	(.L_10 - .L_9)
	.align		4
.L_9:
        /*0034*/ 	.word	index@(directional_blur)
        /*0038*/ 	.word	0x00000020
.L_10:


//--------------------- .nv.compat                --------------------------
	.section	.nv.compat,"",@"SHT_CUDA_COMPAT_INFO"
	.align	4
        /*0000*/ 	.byte	0x02, 0x09, 0x00, 0x00, 0x02, 0x02, 0x01, 0x00, 0x02, 0x05, 0x05, 0x00, 0x03, 0x07, 0x01, 0x01
        /*0010*/ 	.byte	0x02, 0x03, 0x00, 0x00, 0x02, 0x06, 0x01, 0x00, 0x04, 0x0b, 0x08, 0x00, 0x01, 0x00, 0x00, 0x00
        /*0020*/ 	.byte	0x00, 0x00, 0x00, 0x00


//--------------------- .nv.info.directional_blur --------------------------
	.section	.nv.info.directional_blur,"",@"SHT_CUDA_INFO"
	.sectionflags	@""
	.align	4


	//----- nvinfo : EIATTR_CUDA_API_VERSION
	.align		4
        /*0000*/ 	.byte	0x04, 0x37
        /*0002*/ 	.short	(.L_12 - .L_11)
.L_11:
        /*0004*/ 	.word	0x00000082


	//----- nvinfo : EIATTR_KPARAM_INFO
	.align		4
.L_12:
        /*0008*/ 	.byte	0x04, 0x17
        /*000a*/ 	.short	(.L_14 - .L_13)
.L_13:
        /*000c*/ 	.word	0x00000000
        /*0010*/ 	.short	0x0005
        /*0012*/ 	.short	0x001c
        /*0014*/ 	.byte	0x00, 0xf0, 0x11, 0x00


	//----- nvinfo : EIATTR_KPARAM_INFO
	.align		4
.L_14:
        /*0018*/ 	.byte	0x04, 0x17
        /*001a*/ 	.short	(.L_16 - .L_15)
.L_15:
        /*001c*/ 	.word	0x00000000
        /*0020*/ 	.short	0x0004
        /*0022*/ 	.short	0x0018
        /*0024*/ 	.byte	0x00, 0xf0, 0x11, 0x00


	//----- nvinfo : EIATTR_KPARAM_INFO
	.align		4
.L_16:
        /*0028*/ 	.byte	0x04, 0x17
        /*002a*/ 	.short	(.L_18 - .L_17)
.L_17:
        /*002c*/ 	.word	0x00000000
        /*0030*/ 	.short	0x0003
        /*0032*/ 	.short	0x0014
        /*0034*/ 	.byte	0x00, 0xf0, 0x11, 0x00


	//----- nvinfo : EIATTR_KPARAM_INFO
	.align		4
.L_18:
        /*0038*/ 	.byte	0x04, 0x17
        /*003a*/ 	.short	(.L_20 - .L_19)
.L_19:
        /*003c*/ 	.word	0x00000000
        /*0040*/ 	.short	0x0002
        /*0042*/ 	.short	0x0010
        /*0044*/ 	.byte	0x00, 0xf0, 0x11, 0x00


	//----- nvinfo : EIATTR_KPARAM_INFO
	.align		4
.L_20:
        /*0048*/ 	.byte	0x04, 0x17
        /*004a*/ 	.short	(.L_22 - .L_21)
.L_21:
        /*004c*/ 	.word	0x00000000
        /*0050*/ 	.short	0x0001
        /*0052*/ 	.short	0x0008
        /*0054*/ 	.byte	0x00, 0xf5, 0x21, 0x00


	//----- nvinfo : EIATTR_KPARAM_INFO
	.align		4
.L_22:
        /*0058*/ 	.byte	0x04, 0x17
        /*005a*/ 	.short	(.L_24 - .L_23)
.L_23:
        /*005c*/ 	.word	0x00000000
        /*0060*/ 	.short	0x0000
        /*0062*/ 	.short	0x0000
        /*0064*/ 	.byte	0x00, 0xf5, 0x21, 0x00


	//----- nvinfo : EIATTR_SPARSE_MMA_MASK
	.align		4
.L_24:
        /*0068*/ 	.byte	0x03, 0x50
        /*006a*/ 	.short	0x0000


	//----- nvinfo : EIATTR_MAXREG_COUNT
	.align		4
        /*006c*/ 	.byte	0x03, 0x1b
        /*006e*/ 	.short	0x00ff


	//----- nvinfo : EIATTR_MERCURY_ISA_VERSION
	.align		4
        /*0070*/ 	.byte	0x03, 0x5f
        /*0072*/ 	.short	0x0101


	//----- nvinfo : EIATTR_VRC_CTA_INIT_COUNT
	.align		4
        /*0074*/ 	.byte	0x02, 0x4a
	.zero		1
	.zero		1


	//----- nvinfo : EIATTR_EXIT_INSTR_OFFSETS
	.align		4
        /*0078*/ 	.byte	0x04, 0x1c
        /*007a*/ 	.short	(.L_26 - .L_25)


	//   ....[0]....
.L_25:
        /*007c*/ 	.word	0x000000d0


	//   ....[1]....
        /*0080*/ 	.word	0x000022a0


	//----- nvinfo : EIATTR_CRS_STACK_SIZE
	.align		4
.L_26:
        /*0084*/ 	.byte	0x04, 0x1e
        /*0086*/ 	.short	(.L_28 - .L_27)
.L_27:
        /*0088*/ 	.word	0x00000000


	//----- nvinfo : EIATTR_CBANK_PARAM_SIZE
	.align		4
.L_28:
        /*008c*/ 	.byte	0x03, 0x19
        /*008e*/ 	.short	0x0020


	//----- nvinfo : EIATTR_PARAM_CBANK
	.align		4
        /*0090*/ 	.byte	0x04, 0x0a
        /*0092*/ 	.short	(.L_30 - .L_29)
	.align		4
.L_29:
        /*0094*/ 	.word	index@(.nv.constant0.directional_blur)
        /*0098*/ 	.short	0x0380
        /*009a*/ 	.short	0x0020


	//----- nvinfo : EIATTR_SW_WAR
	.align		4
.L_30:
        /*009c*/ 	.byte	0x04, 0x36
        /*009e*/ 	.short	(.L_32 - .L_31)
.L_31:
        /*00a0*/ 	.word	0x00000008
.L_32:


//--------------------- .nv.callgraph             --------------------------
	.section	.nv.callgraph,"",@"SHT_CUDA_CALLGRAPH"
	.align	4
	.sectionentsize	8
	.align		4
        /*0000*/ 	.word	0x00000000
	.align		4
        /*0004*/ 	.word	0xffffffff
	.align		4
        /*0008*/ 	.word	0x00000000
	.align		4
        /*000c*/ 	.word	0xfffffffe
	.align		4
        /*0010*/ 	.word	0x00000000
	.align		4
        /*0014*/ 	.word	0xfffffffd
	.align		4
        /*0018*/ 	.word	0x00000000
	.align		4
        /*001c*/ 	.word	0xfffffffc


//--------------------- .nv.constant4             --------------------------
	.section	.nv.constant4,"a",@progbits
	.align	8
	.align		8
.nv.constant4:
        /*0000*/ 	.dword	__cudart_i2opi_f


//--------------------- .text.directional_blur    --------------------------
	.section	.text.directional_blur,"ax",@progbits
	.align	128
        .global         directional_blur
        .type           directional_blur,@function
        .size           directional_blur,(.L_x_37 - directional_blur)
        .other          directional_blur,@"STO_CUDA_ENTRY STV_DEFAULT"
directional_blur:
.text.directional_blur:
[----:B------:R-:W0:Y:S01]  /*0000*/  LDC R1, c[0x0][0x37c] ;  /* 0x0000df00ff017b82 */ /* 0x000e220000000800 */
[----:B------:R-:W1:Y:S07]  /*0010*/  S2R R3, SR_TID.Y ;  /* 0x0000000000037919 */ /* 0x000e6e0000002200 */
[----:B------:R-:W2:Y:S01]  /*0020*/  LDC R13, c[0x0][0x360] ;  /* 0x0000d800ff0d7b82 */ /* 0x000ea20000000800 */
[----:B------:R-:W3:Y:S01]  /*0030*/  LDCU.64 UR6, c[0x0][0x390] ;  /* 0x00007200ff0677ac */ /* 0x000ee20008000a00 */
[----:B0-----:R-:W-:Y:S01]  /*0040*/  VIADD R1, R1, 0xffffffe0 ;  /* 0xffffffe001017836 */ /* 0x001fe20000000000 */
[----:B------:R-:W2:Y:S05]  /*0050*/  S2R R0, SR_TID.X ;  /* 0x0000000000007919 */ /* 0x000eaa0000002100 */
[----:B------:R-:W1:Y:S08]  /*0060*/  S2UR UR5, SR_CTAID.Y ;  /* 0x00000000000579c3 */ /* 0x000e700000002600 */
[----:B------:R-:W1:Y:S08]  /*0070*/  LDC R14, c[0x0][0x364] ;  /* 0x0000d900ff0e7b82 */ /* 0x000e700000000800 */
[----:B------:R-:W2:Y:S01]  /*0080*/  S2UR UR4, SR_CTAID.X ;  /* 0x00000000000479c3 */ /* 0x000ea20000002500 */
[----:B-1----:R-:W-:-:S05]  /*0090*/  IMAD R14, R14, UR5, R3 ;  /* 0x000000050e0e7c24 */ /* 0x002fca000f8e0203 */
[----:B---3--:R-:W-:Y:S01]  /*00a0*/  ISETP.GE.AND P0, PT, R14, UR7, PT ;  /* 0x000000070e007c0c */ /* 0x008fe2000bf06270 */
[----:B--2---:R-:W-:-:S05]  /*00b0*/  IMAD R13, R13, UR4, R0 ;  /* 0x000000040d0d7c24 */ /* 0x004fca000f8e0200 */
[----:B------:R-:W-:-:S13]  /*00c0*/  ISETP.GE.OR P0, PT, R13, UR6, P0 ;  /* 0x000000060d007c0c */ /* 0x000fda0008706670 */
[----:B------:R-:W-:Y:S05]  /*00d0*/  @P0 EXIT ;  /* 0x000000000000094d */ /* 0x000fea0003800000 */
[----:B------:R-:W0:Y:S01]  /*00e0*/  LDC R11, c[0x0][0x398] ;  /* 0x0000e600ff0b7b82 */ /* 0x000e220000000800 */
[----:B------:R-:W1:Y:S01]  /*00f0*/  LDCU.64 UR8, c[0x0][0x358] ;  /* 0x00006b00ff0877ac */ /* 0x000e620008000a00 */
[C---:B0-----:R-:W-:Y:S01]  /*0100*/  FMUL R0, R11.reuse, 0.63661974668502807617 ;  /* 0x3f22f9830b007820 */ /* 0x041fe20000400000 */
[----:B------:R-:W-:-:S05]  /*0110*/  FSETP.GE.AND P0, PT, |R11|, 105615, PT ;  /* 0x47ce47800b00780b */ /* 0x000fca0003f06200 */
[----:B------:R-:W0:Y:S02]  /*0120*/  F2I.NTZ R0, R0 ;  /* 0x0000000000007305 */ /* 0x000e240000203100 */
[----:B0-----:R-:W-:Y:S01]  /*0130*/  I2FP.F32.S32 R8, R0 ;  /* 0x0000000000087245 */ /* 0x001fe20000201400 */
[----:B------:R-:W-:-:S04]  /*0140*/  IMAD.MOV.U32 R15, RZ, RZ, R0 ;  /* 0x000000ffff0f7224 */ /* 0x000fc800078e0000 */
[----:B------:R-:W-:-:S04]  /*0150*/  FFMA R3, R8, -1.5707962512969970703, R11 ;  /* 0xbfc90fda08037823 */ /* 0x000fc8000000000b */
[----:B------:R-:W-:-:S04]  /*0160*/  FFMA R3, R8, -7.5497894158615963534e-08, R3 ;  /* 0xb3a2216808037823 */ /* 0x000fc80000000003 */
[----:B------:R-:W-:-:S04]  /*0170*/  FFMA R8, R8, -5.3903029534742383927e-15, R3 ;  /* 0xa7c234c508087823 */ /* 0x000fc80000000003 */
[----:B------:R-:W-:Y:S01]  /*0180*/  IMAD.MOV.U32 R2, RZ, RZ, R8 ;  /* 0x000000ffff027224 */ /* 0x000fe200078e0008 */
[----:B-1----:R-:W-:Y:S06]  /*0190*/  @!P0 BRA `(.L_x_0) ;  /* 0x0000000000dc8947 */ /* 0x002fec0003800000 */
[----:B------:R-:W-:-:S13]  /*01a0*/  FSETP.NEU.AND P1, PT, |R11|, +INF , PT ;  /* 0x7f8000000b00780b */ /* 0x000fda0003f2d200 */
[----:B------:R-:W-:Y:S01]  /*01b0*/  @!P1 FMUL R2, RZ, R11 ;  /* 0x0000000bff029220 */ /* 0x000fe20000400000 */
[----:B------:R-:W-:Y:S01]  /*01c0*/  @!P1 IMAD.MOV.U32 R0, RZ, RZ, RZ ;  /* 0x000000ffff009224 */ /* 0x000fe200078e00ff */
[----:B------:R-:W-:Y:S06]  /*01d0*/  @!P1 BRA `(.L_x_0) ;  /* 0x0000000000cc9947 */ /* 0x000fec0003800000 */
[----:B------:R-:W-:Y:S01]  /*01e0*/  IMAD.SHL.U32 R2, R11, 0x100, RZ ;  /* 0x000001000b027824 */ /* 0x000fe200078e00ff */
[----:B------:R-:W0:Y:S01]  /*01f0*/  LDCU.64 UR10, c[0x4][URZ] ;  /* 0x01000000ff0a77ac */ /* 0x000e220008000a00 */
[----:B------:R-:W-:Y:S02]  /*0200*/  IMAD.MOV.U32 R4, RZ, RZ, RZ ;  /* 0x000000ffff047224 */ /* 0x000fe400078e00ff */
[----:B------:R-:W-:Y:S01]  /*0210*/  IMAD.MOV.U32 R17, RZ, RZ, RZ ;  /* 0x000000ffff117224 */ /* 0x000fe200078e00ff */
[----:B------:R-:W-:Y:S01]  /*0220*/  LOP3.LUT R5, R2, 0x80000000, RZ, 0xfc, !PT ;  /* 0x8000000002057812 */ /* 0x000fe200078efcff */
[----:B------:R-:W-:Y:S01]  /*0230*/  IMAD.MOV.U32 R0, RZ, RZ, R1 ;  /* 0x000000ffff007224 */ /* 0x000fe200078e0001 */
[----:B------:R-:W-:-:S06]  /*0240*/  UMOV UR4, URZ ;  /* 0x000000ff00047c82 */ /* 0x000fcc0008000000 */
.L_x_1:
[----:B0-----:R-:W-:Y:S01]  /*0250*/  MOV R6, UR10 ;  /* 0x0000000a00067c02 */ /* 0x001fe20008000f00 */
[----:B------:R-:W-:-:S05]  /*0260*/  IMAD.U32 R7, RZ, RZ, UR11 ;  /* 0x0000000bff077e24 */ /* 0x000fca000f8e00ff */
[----:B------:R-:W2:Y:S01]  /*0270*/  LDG.E.CONSTANT R2, desc[UR8][R6.64] ;  /* 0x0000000806027981 */ /* 0x000ea2000c1e9900 */
[----:B------:R-:W-:Y:S02]  /*0280*/  UIADD3 UR10, UP0, UPT, UR10, 0x4, URZ ;  /* 0x000000040a0a7890 */ /* 0x000fe4000ff1e0ff */
[----:B------:R-:W-:Y:S02]  /*0290*/  UIADD3 UR4, UPT, UPT, UR4, 0x1, URZ ;  /* 0x0000000104047890 */ /* 0x000fe4000fffe0ff */
[----:B------:R-:W-:Y:S02]  /*02a0*/  UIADD3.X UR11, UPT, UPT, URZ, UR11, URZ, UP0, !UPT ;  /* 0x0000000bff0b7290 */ /* 0x000fe400087fe4ff */
[----:B------:R-:W-:Y:S01]  /*02b0*/  UISETP.NE.AND UP0, UPT, UR4, 0x6, UPT ;  /* 0x000000060400788c */ /* 0x000fe2000bf05270 */
[----:B--2---:R-:W-:-:S03]  /*02c0*/  IMAD.WIDE.U32 R2, R2, R5, RZ ;  /* 0x0000000502027225 */ /* 0x004fc600078e00ff */
[----:B------:R-:W-:-:S05]  /*02d0*/  IADD3 R9, P1, PT, R2, R4, RZ ;  /* 0x0000000402097210 */ /* 0x000fca0007f3e0ff */
[----:B------:R0:W-:Y:S01]  /*02e0*/  STL [R0], R9 ;  /* 0x0000000900007387 */ /* 0x0001e20000100800 */
[----:B------:R-:W-:Y:S02]  /*02f0*/  IMAD.X R4, R3, 0x1, R17, P1 ;  /* 0x0000000103047824 */ /* 0x000fe400008e0611 */
[----:B0-----:R-:W-:Y:S01]  /*0300*/  VIADD R0, R0, 0x4 ;  /* 0x0000000400007836 */ /* 0x001fe20000000000 */
[----:B------:R-:W-:Y:S06]  /*0310*/  BRA.U UP0, `(.L_x_1) ;  /* 0xfffffffd00cc7547 */ /* 0x000fec000b83ffff */
[----:B------:R-:W-:Y:S01]  /*0320*/  SHF.R.U32.HI R6, RZ, 0x17, R11 ;  /* 0x00000017ff067819 */ /* 0x000fe2000001160b */
[----:B------:R0:W-:Y:S03]  /*0330*/  STL [R1+0x18], R4 ;  /* 0x0000180401007387 */ /* 0x0001e60000100800 */
[C---:B------:R-:W-:Y:S02]  /*0340*/  LOP3.LUT R0, R6.reuse, 0xe0, RZ, 0xc0, !PT ;  /* 0x000000e006007812 */ /* 0x040fe400078ec0ff */
[----:B------:R-:W-:-:S03]  /*0350*/  LOP3.LUT P1, RZ, R6, 0x1f, RZ, 0xc0, !PT ;  /* 0x0000001f06ff7812 */ /* 0x000fc6000782c0ff */
[----:B------:R-:W-:-:S05]  /*0360*/  VIADD R0, R0, 0xffffff80 ;  /* 0xffffff8000007836 */ /* 0x000fca0000000000 */
[----:B------:R-:W-:-:S05]  /*0370*/  SHF.R.U32.HI R0, RZ, 0x5, R0 ;  /* 0x00000005ff007819 */ /* 0x000fca0000011600 */
[----:B------:R-:W-:-:S05]  /*0380*/  IMAD R9, R0, -0x4, R1 ;  /* 0xfffffffc00097824 */ /* 0x000fca00078e0201 */
[----:B------:R-:W2:Y:S04]  /*0390*/  LDL R3, [R9+0x18] ;  /* 0x0000180009037983 */ /* 0x000ea80000100800 */
[----:B------:R-:W2:Y:S04]  /*03a0*/  LDL R2, [R9+0x14] ;  /* 0x0000140009027983 */ /* 0x000ea80000100800 */
[----:B------:R-:W3:Y:S01]  /*03b0*/  @P1 LDL R5, [R9+0x10] ;  /* 0x0000100009051983 */ /* 0x000ee20000100800 */
[----:B------:R-:W-:Y:S01]  /*03c0*/  LOP3.LUT R0, R6, 0x1f, RZ, 0xc0, !PT ;  /* 0x0000001f06007812 */ /* 0x000fe200078ec0ff */
[----:B------:R-:W-:Y:S01]  /*03d0*/  UMOV UR4, 0x54442d19 ;  /* 0x54442d1900047882 */ /* 0x000fe20000000000 */
[----:B------:R-:W-:-:S02]  /*03e0*/  UMOV UR5, 0x3bf921fb ;  /* 0x3bf921fb00057882 */ /* 0x000fc40000000000 */
[-C--:B--2---:R-:W-:Y:S02]  /*03f0*/  @P1 SHF.L.W.U32.HI R3, R2, R0.reuse, R3 ;  /* 0x0000000002031219 */ /* 0x084fe40000010e03 */
[----:B---3--:R-:W-:Y:S02]  /*0400*/  @P1 SHF.L.W.U32.HI R2, R5, R0, R2 ;  /* 0x0000000005021219 */ /* 0x008fe40000010e02 */
[----:B------:R-:W-:Y:S02]  /*0410*/  ISETP.GE.AND P1, PT, R11, RZ, PT ;  /* 0x000000ff0b00720c */ /* 0x000fe40003f26270 */
[C-C-:B------:R-:W-:Y:S01]  /*0420*/  SHF.L.W.U32.HI R0, R2.reuse, 0x2, R3.reuse ;  /* 0x0000000202007819 */ /* 0x140fe20000010e03 */
[----:B------:R-:W-:Y:S01]  /*0430*/  IMAD.SHL.U32 R2, R2, 0x4, RZ ;  /* 0x0000000402027824 */ /* 0x000fe200078e00ff */
[----:B------:R-:W-:Y:S02]  /*0440*/  SHF.R.U32.HI R3, RZ, 0x1e, R3 ;  /* 0x0000001eff037819 */ /* 0x000fe40000011603 */
[----:B------:R-:W-:-:S04]  /*0450*/  SHF.R.S32.HI R5, RZ, 0x1f, R0 ;  /* 0x0000001fff057819 */ /* 0x000fc80000011400 */
[C---:B------:R-:W-:Y:S02]  /*0460*/  LOP3.LUT R6, R5.reuse, R2, RZ, 0x3c, !PT ;  /* 0x0000000205067212 */ /* 0x040fe400078e3cff */
[----:B------:R-:W-:Y:S02]  /*0470*/  LOP3.LUT R7, R5, R0, RZ, 0x3c, !PT ;  /* 0x0000000005077212 */ /* 0x000fe400078e3cff */
[C---:B------:R-:W-:Y:S02]  /*0480*/  LOP3.LUT R2, R0.reuse, R11, RZ, 0x3c, !PT ;  /* 0x0000000b00027212 */ /* 0x040fe400078e3cff */
[----:B------:R-:W-:Y:S02]  /*0490*/  LEA.HI R0, R0, R3, RZ, 0x1 ;  /* 0x0000000300007211 */ /* 0x000fe400078f08ff */
[----:B------:R-:W0:Y:S01]  /*04a0*/  I2F.F64.S64 R6, R6 ;  /* 0x0000000600067312 */ /* 0x000e220000301c00 */
[----:B------:R-:W-:Y:S02]  /*04b0*/  ISETP.GE.AND P2, PT, R2, RZ, PT ;  /* 0x000000ff0200720c */ /* 0x000fe40003f46270 */
[----:B------:R-:W-:-:S04]  /*04c0*/  IMAD.MOV R2, RZ, RZ, -R0 ;  /* 0x000000ffff027224 */ /* 0x000fc800078e0a00 */
[----:B------:R-:W-:Y:S01]  /*04d0*/  @!P1 IMAD.MOV.U32 R0, RZ, RZ, R2 ;  /* 0x000000ffff009224 */ /* 0x000fe200078e0002 */
[----:B0-----:R-:W-:-:S10]  /*04e0*/  DMUL R4, R6, UR4 ;  /* 0x0000000406047c28 */ /* 0x001fd40008000000 */
[----:B------:R-:W0:Y:S02]  /*04f0*/  F2F.F32.F64 R4, R4 ;  /* 0x0000000400047310 */ /* 0x000e240000301000 */
[----:B0-----:R-:W-:-:S07]  /*0500*/  FSEL R2, -R4, R4, !P2 ;  /* 0x0000000404027208 */ /* 0x001fce0005000100 */
.L_x_0:
[----:B------:R-:W-:Y:S02]  /*0510*/  IMAD.MOV.U32 R5, RZ, RZ, 0x37cbac00 ;  /* 0x37cbac00ff057424 */ /* 0x000fe400078e00ff */
[----:B------:R-:W-:Y:S01]  /*0520*/  FMUL R3, R2, R2 ;  /* 0x0000000202037220 */ /* 0x000fe20000400000 */
[C---:B------:R-:W-:Y:S01]  /*0530*/  LOP3.LUT R6, R0.reuse, 0x1, RZ, 0xc0, !PT ;  /* 0x0000000100067812 */ /* 0x040fe200078ec0ff */
[----:B------:R-:W-:Y:S02]  /*0540*/  VIADD R7, R0, 0x1 ;  /* 0x0000000100077836 */ /* 0x000fe40000000000 */
[----:B------:R-:W-:Y:S01]  /*0550*/  FFMA R4, R3, R5, -0.0013887860113754868507 ;  /* 0xbab607ed03047423 */ /* 0x000fe20000000005 */
[----:B------:R-:W-:Y:S01]  /*0560*/  ISETP.NE.U32.AND P1, PT, R6, 0x1, PT ;  /* 0x000000010600780c */ /* 0x000fe20003f25070 */
[----:B------:R-:W-:Y:S01]  /*0570*/  IMAD.MOV.U32 R9, RZ, RZ, 0x3e2aaaa8 ;  /* 0x3e2aaaa8ff097424 */ /* 0x000fe200078e00ff */
[----:B------:R-:W-:Y:S02]  /*0580*/  MOV R6, 0x3c0885e4 ;  /* 0x3c0885e400067802 */ /* 0x000fe40000000f00 */
[----:B------:R-:W-:-:S02]  /*0590*/  FSEL R4, R4, -0.00019574658654164522886, P1 ;  /* 0xb94d415304047808 */ /* 0x000fc40000800000 */
[----:B------:R-:W-:Y:S02]  /*05a0*/  FSEL R0, R6, 0.041666727513074874878, !P1 ;  /* 0x3d2aaabb06007808 */ /* 0x000fe40004800000 */
[----:B------:R-:W-:Y:S02]  /*05b0*/  LOP3.LUT P2, RZ, R7, 0x2, RZ, 0xc0, !PT ;  /* 0x0000000207ff7812 */ /* 0x000fe4000784c0ff */
[----:B------:R-:W-:Y:S01]  /*05c0*/  FSEL R12, R2, 1, !P1 ;  /* 0x3f800000020c7808 */ /* 0x000fe20004800000 */
[----:B------:R-:W-:Y:S01]  /*05d0*/  FFMA R0, R3, R4, R0 ;  /* 0x0000000403007223 */ /* 0x000fe20000000000 */
[----:B------:R-:W-:-:S03]  /*05e0*/  FSEL R9, -R9, -0.4999999701976776123, !P1 ;  /* 0xbeffffff09097808 */ /* 0x000fc60004800100 */
[C---:B------:R-:W-:Y:S02]  /*05f0*/  FFMA R7, R3.reuse, R12, RZ ;  /* 0x0000000c03077223 */ /* 0x040fe400000000ff */
[----:B------:R-:W-:-:S04]  /*0600*/  FFMA R0, R3, R0, R9 ;  /* 0x0000000003007223 */ /* 0x000fc80000000009 */
[----:B------:R-:W-:-:S04]  /*0610*/  FFMA R12, R7, R0, R12 ;  /* 0x00000000070c7223 */ /* 0x000fc8000000000c */
[----:B------:R-:W-:Y:S01]  /*0620*/  @P2 FADD R12, RZ, -R12 ;  /* 0x8000000cff0c2221 */ /* 0x000fe20000000000 */
[----:B------:R-:W-:Y:S06]  /*0630*/  @!P0 BRA `(.L_x_2) ;  /* 0x0000000000dc8947 */ /* 0x000fec0003800000 */
        /* <DEDUP_REMOVED lines=11> */
.L_x_3:
[----:B0-----:R-:W-:Y:S01]  /*06f0*/  IMAD.U32 R8, RZ, RZ, UR10 ;  /* 0x0000000aff087e24 */ /* 0x001fe2000f8e00ff */
[----:B------:R-:W-:-:S05]  /*0700*/  MOV R9, UR11 ;  /* 0x0000000b00097c02 */ /* 0x000fca0008000f00 */
        /* <DEDUP_REMOVED lines=23> */
[----:B------:R-:W-:Y:S01]  /*0880*/  UMOV UR5, 0x3bf921fb ;  /* 0x3bf921fb00057882 */ /* 0x000fe20000000000 */
[----:B------:R-:W-:-:S02]  /*0890*/  ISETP.GE.AND P1, PT, R11, RZ, PT ;  /* 0x000000ff0b00720c */ /* 0x000fc40003f26270 */
[-C--:B--2---:R-:W-:Y:S02]  /*08a0*/  @P0 SHF.L.W.U32.HI R0, R3, R4.reuse, R0 ;  /* 0x0000000403000219 */ /* 0x084fe40000010e00 */
[----:B---3--:R-:W-:Y:S02]  /*08b0*/  @P0 SHF.L.W.U32.HI R3, R2, R4, R3 ;  /* 0x0000000402030219 */ /* 0x008fe40000010e03 */
[--C-:B------:R-:W-:Y:S02]  /*08c0*/  SHF.R.U32.HI R15, RZ, 0x1e, R0.reuse ;  /* 0x0000001eff0f7819 */ /* 0x100fe40000011600 */
[C---:B------:R-:W-:Y:S01]  /*08d0*/  SHF.L.W.U32.HI R2, R3.reuse, 0x2, R0 ;  /* 0x0000000203027819 */ /* 0x040fe20000010e00 */
[----:B------:R-:W-:-:S03]  /*08e0*/  IMAD.SHL.U32 R3, R3, 0x4, RZ ;  /* 0x0000000403037824 */ /* 0x000fc600078e00ff */
[----:B------:R-:W-:Y:S02]  /*08f0*/  SHF.R.S32.HI R4, RZ, 0x1f, R2 ;  /* 0x0000001fff047819 */ /* 0x000fe40000011402 */
[----:B------:R-:W-:Y:S02]  /*0900*/  LEA.HI R15, R2, R15, RZ, 0x1 ;  /* 0x0000000f020f7211 */ /* 0x000fe400078f08ff */
[C---:B------:R-:W-:Y:S02]  /*0910*/  LOP3.LUT R8, R4.reuse, R3, RZ, 0x3c, !PT ;  /* 0x0000000304087212 */ /* 0x040fe400078e3cff */
[----:B------:R-:W-:Y:S01]  /*0920*/  LOP3.LUT R9, R4, R2, RZ, 0x3c, !PT ;  /* 0x0000000204097212 */ /* 0x000fe200078e3cff */
[----:B------:R-:W-:Y:S01]  /*0930*/  IMAD.MOV R0, RZ, RZ, -R15 ;  /* 0x000000ffff007224 */ /* 0x000fe200078e0a0f */
[----:B------:R-:W-:-:S03]  /*0940*/  LOP3.LUT R11, R2, R11, RZ, 0x3c, !PT ;  /* 0x0000000b020b7212 */ /* 0x000fc600078e3cff */
[----:B------:R-:W-:Y:S01]  /*0950*/  @!P1 IMAD.MOV.U32 R15, RZ, RZ, R0 ;  /* 0x000000ffff0f9224 */ /* 0x000fe200078e0000 */
[----:B------:R-:W0:Y:S01]  /*0960*/  I2F.F64.S64 R8, R8 ;  /* 0x0000000800087312 */ /* 0x000e220000301c00 */
[----:B------:R-:W-:Y:S01]  /*0970*/  ISETP.GE.AND P0, PT, R11, RZ, PT ;  /* 0x000000ff0b00720c */ /* 0x000fe20003f06270 */
[----:B0-----:R-:W-:-:S10]  /*0980*/  DMUL R6, R8, UR4 ;  /* 0x0000000408067c28 */ /* 0x001fd40008000000 */
[----:B------:R-:W0:Y:S02]  /*0990*/  F2F.F32.F64 R6, R6 ;  /* 0x0000000600067310 */ /* 0x000e240000301000 */
[----:B0-----:R-:W-:-:S07]  /*09a0*/  FSEL R8, -R6, R6, !P0 ;  /* 0x0000000606087208 */ /* 0x001fce0004000100 */
.L_x_2:
[----:B------:R-:W0:Y:S01]  /*09b0*/  LDC R10, c[0x0][0x39c] ;  /* 0x0000e700ff0a7b82 */ /* 0x000e220000000800 */
[----:B------:R-:W-:Y:S01]  /*09c0*/  FMUL R0, R8, R8 ;  /* 0x0000000808007220 */ /* 0x000fe20000400000 */
[----:B------:R-:W-:Y:S01]  /*09d0*/  LOP3.LUT R2, R15, 0x1, RZ, 0xc0, !PT ;  /* 0x000000010f027812 */ /* 0x000fe200078ec0ff */
[----:B------:R-:W-:Y:S01]  /*09e0*/  IMAD.MOV.U32 R3, RZ, RZ, 0x3d2aaabb ;  /* 0x3d2aaabbff037424 */ /* 0x000fe200078e00ff */
[----:B------:R-:W-:Y:S01]  /*09f0*/  MOV R4, 0x3effffff ;  /* 0x3effffff00047802 */ /* 0x000fe20000000f00 */
[----:B------:R-:W-:Y:S01]  /*0a00*/  FFMA R5, R0, R5, -0.0013887860113754868507 ;  /* 0xbab607ed00057423 */ /* 0x000fe20000000005 */
[----:B------:R-:W-:Y:S01]  /*0a10*/  ISETP.NE.U32.AND P0, PT, R2, 0x1, PT ;  /* 0x000000010200780c */ /* 0x000fe20003f05070 */
[----:B------:R-:W-:Y:S01]  /*0a20*/  UIADD3 UR4, UPT, UPT, UR6, -0x1, URZ ;  /* 0xffffffff06047890 */ /* 0x000fe2000fffe0ff */
[----:B------:R-:W-:Y:S01]  /*0a30*/  I2FP.F32.S32 R9, R13 ;  /* 0x0000000d00097245 */ /* 0x000fe20000201400 */
[----:B------:R-:W-:Y:S01]  /*0a40*/  UIADD3 UR5, UPT, UPT, UR7, -0x1, URZ ;  /* 0xffffffff07057890 */ /* 0x000fe2000fffe0ff */
[----:B------:R-:W-:Y:S01]  /*0a50*/  FSEL R5, R5, -0.00019574658654164522886, !P0 ;  /* 0xb94d415305057808 */ /* 0x000fe20004000000 */
[----:B------:R-:W-:Y:S01]  /*0a60*/  IMAD.MOV.U32 R6, RZ, RZ, RZ ;  /* 0x000000ffff067224 */ /* 0x000fe200078e00ff */
[----:B------:R-:W-:-:S02]  /*0a70*/  FSEL R3, R3, 0.0083327032625675201416, !P0 ;  /* 0x3c0885e403037808 */ /* 0x000fc40004000000 */
[----:B------:R-:W-:Y:S02]  /*0a80*/  CS2R R22, SRZ ;  /* 0x0000000000167805 */ /* 0x000fe4000001ff00 */
[----:B------:R-:W-:Y:S01]  /*0a90*/  FSEL R11, R8, 1, P0 ;  /* 0x3f800000080b7808 */ /* 0x000fe20000000000 */
[----:B------:R-:W-:Y:S01]  /*0aa0*/  IMAD.MOV.U32 R24, RZ, RZ, RZ ;  /* 0x000000ffff187224 */ /* 0x000fe200078e00ff */
[----:B------:R-:W-:Y:S01]  /*0ab0*/  FSEL R4, -R4, -0.16666662693023681641, !P0 ;  /* 0xbe2aaaa804047808 */ /* 0x000fe20004000100 */
[C---:B------:R-:W-:Y:S01]  /*0ac0*/  FFMA R3, R0.reuse, R5, R3 ;  /* 0x0000000500037223 */ /* 0x040fe20000000003 */
[----:B------:R-:W-:Y:S01]  /*0ad0*/  LOP3.LUT P0, RZ, R15, 0x2, RZ, 0xc0, !PT ;  /* 0x000000020fff7812 */ /* 0x000fe2000780c0ff */
[C---:B------:R-:W-:Y:S01]  /*0ae0*/  FFMA R2, R0.reuse, R11, RZ ;  /* 0x0000000b00027223 */ /* 0x040fe200000000ff */
[----:B------:R-:W-:Y:S01]  /*0af0*/  I2FP.F32.U32 R8, R14 ;  /* 0x0000000e00087245 */ /* 0x000fe20000201000 */
[----:B------:R-:W-:Y:S01]  /*0b00*/  FFMA R3, R0, R3, R4 ;  /* 0x0000000300037223 */ /* 0x000fe20000000004 */
[----:B------:R-:W-:-:S02]  /*0b10*/  IMAD.MOV.U32 R15, RZ, RZ, RZ ;  /* 0x000000ffff0f7224 */ /* 0x000fc400078e00ff */
[----:B0-----:R-:W-:Y:S01]  /*0b20*/  FADD R10, R10, 0.5 ;  /* 0x3f0000000a0a7421 */ /* 0x001fe20000000000 */
[----:B------:R-:W-:-:S05]  /*0b30*/  FFMA R11, R2, R3, R11 ;  /* 0x00000003020b7223 */ /* 0x000fca000000000b */
[----:B------:R-:W0:Y:S01]  /*0b40*/  F2I.TRUNC.NTZ R10, R10 ;  /* 0x0000000a000a7305 */ /* 0x000e22000020f100 */
[----:B------:R-:W-:Y:S01]  /*0b50*/  @P0 FADD R11, RZ, -R11 ;  /* 0x8000000bff0b0221 */ /* 0x000fe20000000000 */
[C---:B0-----:R-:W-:Y:S02]  /*0b60*/  ISETP.GE.AND P1, PT, R10.reuse, 0x4, PT ;  /* 0x000000040a00780c */ /* 0x041fe40003f26270 */
[----:B------:R-:W-:-:S04]  /*0b70*/  VIMNMX R7, PT, PT, R10, 0x1, !PT ;  /* 0x000000010a077848 */ /* 0x000fc80007fe0100 */
[C---:B------:R-:W-:Y:S01]  /*0b80*/  LOP3.LUT R5, R7.reuse, 0x3, RZ, 0xc0, !PT ;  /* 0x0000000307057812 */ /* 0x040fe200078ec0ff */
[----:B------:R-:W-:-:S05]  /*0b90*/  VIADD R4, R7, 0xffffffff ;  /* 0xffffffff07047836 */ /* 0x000fca0000000000 */
[----:B------:R-:W-:Y:S01]  /*0ba0*/  I2FP.F32.U32 R4, R4 ;  /* 0x0000000400047245 */ /* 0x000fe20000201000 */
[----:B------:R-:W-:Y:S06]  /*0bb0*/  @!P1 BRA `(.L_x_4) ;  /* 0x0000000800d09947 */ /* 0x000fec0003800000 */
[----:B------:R-:W0:Y:S01]  /*0bc0*/  LDC R3, c[0x0][0x39c] ;  /* 0x0000e700ff037b82 */ /* 0x000e220000000800 */
[----:B------:R-:W-:Y:S01]  /*0bd0*/  LOP3.LUT R6, R7, 0x7ffffffc, RZ, 0xc0, !PT ;  /* 0x7ffffffc07067812 */ /* 0x000fe200078ec0ff */
[----:B------:R-:W-:Y:S01]  /*0be0*/  IMAD.MOV.U32 R15, RZ, RZ, RZ ;  /* 0x000000ffff0f7224 */ /* 0x000fe200078e00ff */
[----:B------:R-:W1:Y:S03]  /*0bf0*/  LDCU UR13, c[0x0][0x39c] ;  /* 0x00007380ff0d77ac */ /* 0x000e660008000800 */
[----:B------:R-:W-:Y:S01]  /*0c00*/  IMAD.MOV R2, RZ, RZ, -R6 ;  /* 0x000000ffff027224 */ /* 0x000fe200078e0a06 */
[----:B------:R-:W2:Y:S01]  /*0c10*/  LDCU UR12, c[0x0][0x390] ;  /* 0x00007200ff0c77ac */ /* 0x000ea20008000800 */
[----:B------:R-:W3:Y:S01]  /*0c20*/  LDCU.64 UR10, c[0x0][0x380] ;  /* 0x00007000ff0a77ac */ /* 0x000ee20008000a00 */
[----:B------:R-:W-:-:S05]  /*0c30*/  UMOV UR6, 0x1 ;  /* 0x0000000100067882 */ /* 0x000fca0000000000 */
.L_x_13:
[----:B------:R-:W-:Y:S01]  /*0c40*/  ISETP.GE.AND P2, PT, R10, 0x2, PT ;  /* 0x000000020a00780c */ /* 0x000fe20003f46270 */
[----:B------:R-:W-:-:S12]  /*0c50*/  IMAD.MOV.U32 R0, RZ, RZ, RZ ;  /* 0x000000ffff007224 */ /* 0x000fd800078e00ff */
[----:B------:R-:W-:Y:S05]  /*0c60*/  @!P2 BRA `(.L_x_5) ;  /* 0x000000000038a947 */ /* 0x000fea0003800000 */
[----:B------:R-:W4:Y:S01]  /*0c70*/  MUFU.RCP R17, R4 ;  /* 0x0000000400117308 */ /* 0x000f220000001000 */
[----:B------:R-:W-:-:S06]  /*0c80*/  UIADD3 UR7, UPT, UPT, UR6, -0x1, URZ ;  /* 0xffffffff06077890 */ /* 0x000fcc000fffe0ff */
[----:B------:R-:W-:-:S05]  /*0c90*/  I2FP.F32.U32 R25, UR7 ;  /* 0x0000000700197c45 */ /* 0x000fca0008201000 */
[----:B-1----:R-:W-:-:S04]  /*0ca0*/  FMUL R25, R25, UR13 ;  /* 0x0000000d19197c20 */ /* 0x002fc80008400000 */
[----:B------:R-:W1:Y:S01]  /*0cb0*/  FCHK P0, R25, R4 ;  /* 0x0000000419007302 */ /* 0x000e620000000000 */
[----:B----4-:R-:W-:-:S04]  /*0cc0*/  FFMA R0, -R4, R17, 1 ;  /* 0x3f80000004007423 */ /* 0x010fc80000000111 */
[----:B------:R-:W-:-:S04]  /*0cd0*/  FFMA R0, R17, R0, R17 ;  /* 0x0000000011007223 */ /* 0x000fc80000000011 */
[----:B------:R-:W-:-:S04]  /*0ce0*/  FFMA R17, R25, R0, RZ ;  /* 0x0000000019117223 */ /* 0x000fc800000000ff */
[----:B------:R-:W-:-:S04]  /*0cf0*/  FFMA R16, -R4, R17, R25 ;  /* 0x0000001104107223 */ /* 0x000fc80000000119 */
[----:B------:R-:W-:Y:S01]  /*0d00*/  FFMA R0, R0, R16, R17 ;  /* 0x0000001000007223 */ /* 0x000fe20000000011 */
[----:B-1----:R-:W-:Y:S06]  /*0d10*/  @!P0 BRA `(.L_x_6) ;  /* 0x0000000000088947 */ /* 0x002fec0003800000 */
[----:B------:R-:W-:-:S07]  /*0d20*/  MOV R16, 0xd40 ;  /* 0x00000d4000107802 */ /* 0x000fce0000000f00 */
[----:B0-23--:R-:W-:Y:S05]  /*0d30*/  CALL.REL.NOINC `($__internal_1_$__cuda_sm3x_div_rn_noftz_f32_slowpath) ;  /* 0x00000018002c7944 */ /* 0x00dfea0003c00000 */
.L_x_6:
[----:B0-----:R-:W-:-:S07]  /*0d40*/  FFMA R0, R3, -0.5, R0 ;  /* 0xbf00000003007823 */ /* 0x001fce0000000000 */
.L_x_5:
[-C--:B------:R-:W-:Y:S01]  /*0d50*/  FFMA R16, R12, R0.reuse, R9 ;  /* 0x000000000c107223 */ /* 0x080fe20000000009 */
[----:B------:R-:W-:-:S03]  /*0d60*/  FFMA R0, R11, R0, R8 ;  /* 0x000000000b007223 */ /* 0x000fc60000000008 */
[----:B------:R-:W-:Y:S01]  /*0d70*/  FADD R18, R16, 0.5 ;  /* 0x3f00000010127421 */ /* 0x000fe20000000000 */
[----:B------:R-:W-:-:S05]  /*0d80*/  FADD R19, R0, 0.5 ;  /* 0x3f00000000137421 */ /* 0x000fca0000000000 */
[----:B------:R-:W4:Y:S08]  /*0d90*/  F2I.TRUNC.NTZ R18, R18 ;  /* 0x0000001200127305 */ /* 0x000f30000020f100 */
[----:B------:R-:W5:Y:S01]  /*0da0*/  F2I.TRUNC.NTZ R19, R19 ;  /* 0x0000001300137305 */ /* 0x000f62000020f100 */
[----:B----4-:R-:W-:-:S04]  /*0db0*/  VIMNMX R0, PT, PT, RZ, R18, !PT ;  /* 0x00000012ff007248 */ /* 0x010fc80007fe0100 */
[----:B------:R-:W-:Y:S02]  /*0dc0*/  VIMNMX R0, PT, PT, R0, UR4, PT ;  /* 0x0000000400007c48 */ /* 0x000fe4000bfe0100 */
[----:B-----5:R-:W-:-:S04]  /*0dd0*/  VIMNMX R16, PT, PT, RZ, R19, !PT ;  /* 0x00000013ff107248 */ /* 0x020fc80007fe0100 */
[----:B------:R-:W-:-:S05]  /*0de0*/  VIMNMX R17, PT, PT, R16, UR5, PT ;  /* 0x0000000510117c48 */ /* 0x000fca000bfe0100 */
[----:B--2---:R-:W-:-:S05]  /*0df0*/  IMAD R0, R17, UR12, R0 ;  /* 0x0000000c11007c24 */ /* 0x004fca000f8e0200 */
[----:B------:R-:W-:-:S04]  /*0e00*/  SHF.L.U32 R0, R0, 0x2, RZ ;  /* 0x0000000200007819 */ /* 0x000fc800000006ff */
[----:B---3--:R-:W-:-:S04]  /*0e10*/  IADD3 R16, P0, PT, R0, UR10, RZ ;  /* 0x0000000a00107c10 */ /* 0x008fc8000ff1e0ff */
[----:B------:R-:W-:-:S05]  /*0e20*/  LEA.HI.X.SX32 R17, R0, UR11, 0x1, P0 ;  /* 0x0000000b00117c11 */ /* 0x000fca00080f0eff */
[----:B------:R-:W2:Y:S04]  /*0e30*/  LDG.E.U8.CONSTANT R0, desc[UR8][R16.64] ;  /* 0x0000000810007981 */ /* 0x000ea8000c1e9100 */
[----:B------:R-:W3:Y:S04]  /*0e40*/  LDG.E.U8.CONSTANT R18, desc[UR8][R16.64+0x1] ;  /* 0x0000010810127981 */ /* 0x000ee8000c1e9100 */
[----:B------:R-:W4:Y:S04]  /*0e50*/  LDG.E.U8.CONSTANT R20, desc[UR8][R16.64+0x2] ;  /* 0x0000020810147981 */ /* 0x000f28000c1e9100 */
[----:B------:R-:W5:Y:S01]  /*0e60*/  LDG.E.U8.CONSTANT R25, desc[UR8][R16.64+0x3] ;  /* 0x0000030810197981 */ /* 0x000f62000c1e9100 */
[----:B--2---:R-:W-:-:S02]  /*0e70*/  I2FP.F32.U32 R0, R0 ;  /* 0x0000000000007245 */ /* 0x004fc40000201000 */
[----:B---3--:R-:W-:-:S03]  /*0e80*/  I2FP.F32.U32 R19, R18 ;  /* 0x0000001200137245 */ /* 0x008fc60000201000 */
[----:B------:R-:W-:Y:S01]  /*0e90*/  FADD R23, R0, R23 ;  /* 0x0000001700177221 */ /* 0x000fe20000000000 */
[----:B------:R-:W-:Y:S01]  /*0ea0*/  IMAD.MOV.U32 R0, RZ, RZ, RZ ;  /* 0x000000ffff007224 */ /* 0x000fe200078e00ff */
[----:B----4-:R-:W-:Y:S01]  /*0eb0*/  I2FP.F32.U32 R21, R20 ;  /* 0x0000001400157245 */ /* 0x010fe20000201000 */
[----:B------:R-:W-:Y:S01]  /*0ec0*/  FADD R24, R19, R24 ;  /* 0x0000001813187221 */ /* 0x000fe20000000000 */
[----:B-----5:R-:W-:-:S03]  /*0ed0*/  I2FP.F32.U32 R18, R25 ;  /* 0x0000001900127245 */ /* 0x020fc60000201000 */
[----:B------:R-:W-:Y:S02]  /*0ee0*/  FADD R22, R21, R22 ;  /* 0x0000001615167221 */ /* 0x000fe40000000000 */
[----:B------:R-:W-:Y:S01]  /*0ef0*/  FADD R15, R18, R15 ;  /* 0x0000000f120f7221 */ /* 0x000fe20000000000 */
[----:B------:R-:W-:Y:S06]  /*0f00*/  @!P2 BRA `(.L_x_7) ;  /* 0x000000000034a947 */ /* 0x000fec0003800000 */
[----:B------:R-:W2:Y:S01]  /*0f10*/  MUFU.RCP R17, R4 ;  /* 0x0000000400117308 */ /* 0x000ea20000001000 */
[----:B------:R-:W-:-:S05]  /*0f20*/  I2FP.F32.U32 R0, UR6 ;  /* 0x0000000600007c45 */ /* 0x000fca0008201000 */
[----:B-1----:R-:W-:-:S04]  /*0f30*/  FMUL R25, R0, UR13 ;  /* 0x0000000d00197c20 */ /* 0x002fc80008400000 */
[----:B------:R-:W1:Y:S01]  /*0f40*/  FCHK P0, R25, R4 ;  /* 0x0000000419007302 */ /* 0x000e620000000000 */
[----:B--2---:R-:W-:-:S04]  /*0f50*/  FFMA R16, -R4, R17, 1 ;  /* 0x3f80000004107423 */ /* 0x004fc80000000111 */
[----:B------:R-:W-:-:S04]  /*0f60*/  FFMA R0, R17, R16, R17 ;  /* 0x0000001011007223 */ /* 0x000fc80000000011 */
[----:B------:R-:W-:-:S04]  /*0f70*/  FFMA R17, R0, R25, RZ ;  /* 0x0000001900117223 */ /* 0x000fc800000000ff */
[----:B------:R-:W-:-:S04]  /*0f80*/  FFMA R16, -R4, R17, R25 ;  /* 0x0000001104107223 */ /* 0x000fc80000000119 */
[----:B------:R-:W-:Y:S01]  /*0f90*/  FFMA R0, R0, R16, R17 ;  /* 0x0000001000007223 */ /* 0x000fe20000000011 */
[----:B-1----:R-:W-:Y:S06]  /*0fa0*/  @!P0 BRA `(.L_x_8) ;  /* 0x0000000000088947 */ /* 0x002fec0003800000 */
[----:B------:R-:W-:-:S07]  /*0fb0*/  MOV R16, 0xfd0 ;  /* 0x00000fd000107802 */ /* 0x000fce0000000f00 */
[----:B0-----:R-:W-:Y:S05]  /*0fc0*/  CALL.REL.NOINC `($__internal_1_$__cuda_sm3x_div_rn_noftz_f32_slowpath) ;  /* 0x0000001400887944 */ /* 0x001fea0003c00000 */
.L_x_8:
[----:B0-----:R-:W-:-:S07]  /*0fd0*/  FFMA R0, R3, -0.5, R0 ;  /* 0xbf00000003007823 */ /* 0x001fce0000000000 */
.L_x_7:
[-C--:B------:R-:W-:Y:S01]  /*0fe0*/  FFMA R16, R12, R0.reuse, R9 ;  /* 0x000000000c107223 */ /* 0x080fe20000000009 */
[----:B------:R-:W-:-:S03]  /*0ff0*/  FFMA R0, R11, R0, R8 ;  /* 0x000000000b007223 */ /* 0x000fc60000000008 */
[----:B------:R-:W-:Y:S01]  /*1000*/  FADD R18, R16, 0.5 ;  /* 0x3f00000010127421 */ /* 0x000fe20000000000 */
[----:B------:R-:W-:-:S05]  /*1010*/  FADD R19, R0, 0.5 ;  /* 0x3f00000000137421 */ /* 0x000fca0000000000 */
[----:B------:R-:W2:Y:S08]  /*1020*/  F2I.TRUNC.NTZ R18, R18 ;  /* 0x0000001200127305 */ /* 0x000eb0000020f100 */
[----:B------:R-:W3:Y:S01]  /*1030*/  F2I.TRUNC.NTZ R19, R19 ;  /* 0x0000001300137305 */ /* 0x000ee2000020f100 */
[----:B--2---:R-:W-:-:S04]  /*1040*/  VIMNMX R0, PT, PT, RZ, R18, !PT ;  /* 0x00000012ff007248 */ /* 0x004fc80007fe0100 */
[----:B------:R-:W-:Y:S02]  /*1050*/  VIMNMX R0, PT, PT, R0, UR4, PT ;  /* 0x0000000400007c48 */ /* 0x000fe4000bfe0100 */
[----:B---3--:R-:W-:-:S04]  /*1060*/  VIMNMX R16, PT, PT, RZ, R19, !PT ;  /* 0x00000013ff107248 */ /* 0x008fc80007fe0100 */
[----:B------:R-:W-:-:S05]  /*1070*/  VIMNMX R17, PT, PT, R16, UR5, PT ;  /* 0x0000000510117c48 */ /* 0x000fca000bfe0100 */
[----:B------:R-:W-:-:S04]  /*1080*/  IMAD R0, R17, UR12, R0 ;  /* 0x0000000c11007c24 */ /* 0x000fc8000f8e0200 */
[----:B------:R-:W-:-:S05]  /*1090*/  IMAD.SHL.U32 R0, R0, 0x4, RZ ;  /* 0x0000000400007824 */ /* 0x000fca00078e00ff */
[----:B------:R-:W-:-:S04]  /*10a0*/  IADD3 R16, P0, PT, R0, UR10, RZ ;  /* 0x0000000a00107c10 */ /* 0x000fc8000ff1e0ff */
        /* <DEDUP_REMOVED lines=16> */
[----:B------:R-:W-:-:S06]  /*11b0*/  UIADD3 UR7, UPT, UPT, UR6, 0x1, URZ ;  /* 0x0000000106077890 */ /* 0x000fcc000fffe0ff */
        /* <DEDUP_REMOVED lines=11> */
.L_x_10:
[----:B0-----:R-:W-:-:S07]  /*1270*/  FFMA R0, R3, -0.5, R0 ;  /* 0xbf00000003007823 */ /* 0x001fce0000000000 */
.L_x_9:
        /* <DEDUP_REMOVED lines=41> */
.L_x_12:
[----:B0-----:R-:W-:-:S07]  /*1510*/  FFMA R0, R3, -0.5, R0 ;  /* 0xbf00000003007823 */ /* 0x001fce0000000000 */
.L_x_11:
        /* <DEDUP_REMOVED lines=18> */
[----:B------:R-:W-:-:S05]  /*1640*/  VIADD R2, R2, 0x4 ;  /* 0x0000000402027836 */ /* 0x000fca0000000000 */
[----:B------:R-:W-:Y:S01]  /*1650*/  ISETP.NE.AND P0, PT, R2, RZ, PT ;  /* 0x000000ff0200720c */ /* 0x000fe20003f05270 */
[----:B------:R-:W-:Y:S01]  /*1660*/  UIADD3 UR6, UPT, UPT, UR6, 0x4, URZ ;  /* 0x0000000406067890 */ /* 0x000fe2000fffe0ff */
[----:B--2---:R-:W-:Y:S02]  /*1670*/  I2FP.F32.U32 R19, R18 ;  /* 0x0000001200137245 */ /* 0x004fe40000201000 */
[----:B---3--:R-:W-:Y:S02]  /*1680*/  I2FP.F32.U32 R0, R0 ;  /* 0x0000000000007245 */ /* 0x008fe40000201000 */
[----:B----4-:R-:W-:Y:S02]  /*1690*/  I2FP.F32.U32 R21, R20 ;  /* 0x0000001400157245 */ /* 0x010fe40000201000 */
[----:B-----5:R-:W-:Y:S01]  /*16a0*/  I2FP.F32.U32 R18, R25 ;  /* 0x0000001900127245 */ /* 0x020fe20000201000 */
[----:B------:R-:W-:Y:S01]  /*16b0*/  FADD R23, R23, R0 ;  /* 0x0000000017177221 */ /* 0x000fe20000000000 */
[----:B------:R-:W-:Y:S01]  /*16c0*/  FADD R24, R24, R19 ;  /* 0x0000001318187221 */ /* 0x000fe20000000000 */
[----:B------:R-:W-:-:S02]  /*16d0*/  FADD R22, R22, R21 ;  /* 0x0000001516167221 */ /* 0x000fc40000000000 */
[----:B------:R-:W-:Y:S01]  /*16e0*/  FADD R15, R15, R18 ;  /* 0x000000120f0f7221 */ /* 0x000fe20000000000 */
[----:B------:R-:W-:Y:S06]  /*16f0*/  @P0 BRA `(.L_x_13) ;  /* 0xfffffff400500947 */ /* 0x000fec000383ffff */
.L_x_4:
[----:B------:R-:W-:-:S13]  /*1700*/  ISETP.NE.AND P0, PT, R5, RZ, PT ;  /* 0x000000ff0500720c */ /* 0x000fda0003f05270 */
[----:B------:R-:W-:Y:S05]  /*1710*/  @!P0 BRA `(.L_x_14) ;  /* 0x0000000800448947 */ /* 0x000fea0003800000 */
[----:B------:R-:W-:-:S13]  /*1720*/  ISETP.NE.AND P0, PT, R5, 0x1, PT ;  /* 0x000000010500780c */ /* 0x000fda0003f05270 */
[----:B------:R-:W-:Y:S05]  /*1730*/  @!P0 BRA `(.L_x_15) ;  /* 0x0000000400788947 */ /* 0x000fea0003800000 */
[----:B------:R-:W-:Y:S01]  /*1740*/  ISETP.GE.AND P0, PT, R10, 0x2, PT ;  /* 0x000000020a00780c */ /* 0x000fe20003f06270 */
[----:B------:R-:W-:-:S12]  /*1750*/  HFMA2 R0, -RZ, RZ, 0, 0 ;  /* 0x00000000ff007431 */ /* 0x000fd800000001ff */
[----:B------:R-:W-:Y:S05]  /*1760*/  @!P0 BRA `(.L_x_16) ;  /* 0x00000000003c8947 */ /* 0x000fea0003800000 */
[----:B------:R-:W2:Y:S01]  /*1770*/  LDCU UR6, c[0x0][0x39c] ;  /* 0x00007380ff0677ac */ /* 0x000ea20008000800 */
[----:B0-----:R-:W0:Y:S01]  /*1780*/  MUFU.RCP R3, R4 ;  /* 0x0000000400037308 */ /* 0x001e220000001000 */
[----:B------:R-:W-:-:S05]  /*1790*/  I2FP.F32.U32 R0, R6 ;  /* 0x0000000600007245 */ /* 0x000fca0000201000 */
[----:B--2---:R-:W-:Y:S01]  /*17a0*/  FMUL R25, R0, UR6 ;  /* 0x0000000600197c20 */ /* 0x004fe20008400000 */
[----:B0-----:R-:W-:-:S03]  /*17b0*/  FFMA R2, -R4, R3, 1 ;  /* 0x3f80000004027423 */ /* 0x001fc60000000103 */
[----:B------:R-:W0:Y:S01]  /*17c0*/  FCHK P0, R25, R4 ;  /* 0x0000000419007302 */ /* 0x000e220000000000 */
[----:B------:R-:W-:-:S04]  /*17d0*/  FFMA R0, R3, R2, R3 ;  /* 0x0000000203007223 */ /* 0x000fc80000000003 */
[----:B------:R-:W-:-:S04]  /*17e0*/  FFMA R3, R0, R25, RZ ;  /* 0x0000001900037223 */ /* 0x000fc800000000ff */
[----:B------:R-:W-:-:S04]  /*17f0*/  FFMA R2, -R4, R3, R25 ;  /* 0x0000000304027223 */ /* 0x000fc80000000119 */
[----:B------:R-:W-:Y:S01]  /*1800*/  FFMA R0, R0, R2, R3 ;  /* 0x0000000200007223 */ /* 0x000fe20000000003 */
[----:B0-----:R-:W-:Y:S06]  /*1810*/  @!P0 BRA `(.L_x_17) ;  /* 0x0000000000088947 */ /* 0x001fec0003800000 */
[----:B------:R-:W-:-:S07]  /*1820*/  MOV R16, 0x1840 ;  /* 0x0000184000107802 */ /* 0x000fce0000000f00 */
[----:B-1----:R-:W-:Y:S05]  /*1830*/  CALL.REL.NOINC `($__internal_1_$__cuda_sm3x_div_rn_noftz_f32_slowpath) ;  /* 0x0000000c006c7944 */ /* 0x002fea0003c00000 */
.L_x_17:
[----:B------:R-:W0:Y:S02]  /*1840*/  LDC R3, c[0x0][0x39c] ;  /* 0x0000e700ff037b82 */ /* 0x000e240000000800 */
[----:B0-----:R-:W-:-:S07]  /*1850*/  FFMA R0, R3, -0.5, R0 ;  /* 0xbf00000003007823 */ /* 0x001fce0000000000 */
.L_x_16:
[-C--:B------:R-:W-:Y:S01]  /*1860*/  FFMA R2, R12, R0.reuse, R9 ;  /* 0x000000000c027223 */ /* 0x080fe20000000009 */
[----:B------:R-:W-:Y:S01]  /*1870*/  FFMA R0, R11, R0, R8 ;  /* 0x000000000b007223 */ /* 0x000fe20000000008 */
[----:B------:R-:W2:Y:S02]  /*1880*/  LDCU UR6, c[0x0][0x390] ;  /* 0x00007200ff0677ac */ /* 0x000ea40008000800 */
[----:B------:R-:W-:Y:S01]  /*1890*/  FADD R2, R2, 0.5 ;  /* 0x3f00000002027421 */ /* 0x000fe20000000000 */
[----:B------:R-:W-:Y:S01]  /*18a0*/  FADD R5, R0, 0.5 ;  /* 0x3f00000000057421 */ /* 0x000fe20000000000 */
[----:B------:R-:W3:Y:S04]  /*18b0*/  LDCU.64 UR10, c[0x0][0x380] ;  /* 0x00007000ff0a77ac */ /* 0x000ee80008000a00 */
[----:B------:R-:W4:Y:S08]  /*18c0*/  F2I.TRUNC.NTZ R2, R2 ;  /* 0x0000000200027305 */ /* 0x000f30000020f100 */
[----:B------:R-:W0:Y:S01]  /*18d0*/  F2I.TRUNC.NTZ R5, R5 ;  /* 0x0000000500057305 */ /* 0x000e22000020f100 */
[----:B----4-:R-:W-:-:S04]  /*18e0*/  VIMNMX R0, PT, PT, RZ, R2, !PT ;  /* 0x00000002ff007248 */ /* 0x010fc80007fe0100 */
[----:B------:R-:W-:Y:S02]  /*18f0*/  VIMNMX R0, PT, PT, R0, UR4, PT ;  /* 0x0000000400007c48 */ /* 0x000fe4000bfe0100 */
[----:B0-----:R-:W-:-:S04]  /*1900*/  VIMNMX R3, PT, PT, RZ, R5, !PT ;  /* 0x00000005ff037248 */ /* 0x001fc80007fe0100 */
[----:B------:R-:W-:-:S05]  /*1910*/  VIMNMX R3, PT, PT, R3, UR5, PT ;  /* 0x0000000503037c48 */ /* 0x000fca000bfe0100 */
[----:B--2---:R-:W-:-:S04]  /*1920*/  IMAD R0, R3, UR6, R0 ;  /* 0x0000000603007c24 */ /* 0x004fc8000f8e0200 */
[----:B------:R-:W-:-:S05]  /*1930*/  IMAD.SHL.U32 R0, R0, 0x4, RZ ;  /* 0x0000000400007824 */ /* 0x000fca00078e00ff */
[----:B---3--:R-:W-:-:S04]  /*1940*/  IADD3 R2, P0, PT, R0, UR10, RZ ;  /* 0x0000000a00027c10 */ /* 0x008fc8000ff1e0ff */
[----:B------:R-:W-:-:S05]  /*1950*/  LEA.HI.X.SX32 R3, R0, UR11, 0x1, P0 ;  /* 0x0000000b00037c11 */ /* 0x000fca00080f0eff */
[----:B------:R-:W2:Y:S04]  /*1960*/  LDG.E.U8.CONSTANT R0, desc[UR8][R2.64] ;  /* 0x0000000802007981 */ /* 0x000ea8000c1e9100 */
[----:B------:R-:W3:Y:S04]  /*1970*/  LDG.E.U8.CONSTANT R5, desc[UR8][R2.64+0x1] ;  /* 0x0000010802057981 */ /* 0x000ee8000c1e9100 */
[----:B------:R-:W4:Y:S04]  /*1980*/  LDG.E.U8.CONSTANT R16, desc[UR8][R2.64+0x2] ;  /* 0x0000020802107981 */ /* 0x000f28000c1e9100 */
[----:B------:R-:W5:Y:S01]  /*1990*/  LDG.E.U8.CONSTANT R18, desc[UR8][R2.64+0x3] ;  /* 0x0000030802127981 */ /* 0x000f62000c1e9100 */
[----:B------:R-:W-:-:S02]  /*19a0*/  ISETP.GE.AND P0, PT, R10, 0x2, PT ;  /* 0x000000020a00780c */ /* 0x000fc40003f06270 */
[----:B--2---:R-:W-:Y:S02]  /*19b0*/  I2FP.F32.U32 R0, R0 ;  /* 0x0000000000007245 */ /* 0x004fe40000201000 */
        /* <DEDUP_REMOVED lines=9> */
[----:B------:R-:W0:Y:S01]  /*1a50*/  LDCU UR6, c[0x0][0x39c] ;  /* 0x00007380ff0677ac */ /* 0x000e220008000800 */
[----:B------:R-:W2:Y:S01]  /*1a60*/  MUFU.RCP R3, R4 ;  /* 0x0000000400037308 */ /* 0x000ea20000001000 */
[----:B------:R-:W-:-:S05]  /*1a70*/  VIADD R0, R6, 0x1 ;  /* 0x0000000106007836 */ /* 0x000fca0000000000 */
[----:B------:R-:W-:-:S05]  /*1a80*/  I2FP.F32.U32 R0, R0 ;  /* 0x0000000000007245 */ /* 0x000fca0000201000 */
[----:B0-----:R-:W-:Y:S01]  /*1a90*/  FMUL R25, R0, UR6 ;  /* 0x0000000600197c20 */ /* 0x001fe20008400000 */
[----:B--2---:R-:W-:-:S03]  /*1aa0*/  FFMA R2, -R4, R3, 1 ;  /* 0x3f80000004027423 */ /* 0x004fc60000000103 */
        /* <DEDUP_REMOVED lines=8> */
.L_x_19:
[----:B------:R-:W0:Y:S02]  /*1b30*/  LDC R3, c[0x0][0x39c] ;  /* 0x0000e700ff037b82 */ /* 0x000e240000000800 */
[----:B0-----:R-:W-:-:S07]  /*1b40*/  FFMA R0, R3, -0.5, R0 ;  /* 0xbf00000003007823 */ /* 0x001fce0000000000 */
.L_x_18:
[-C--:B------:R-:W-:Y:S01]  /*1b50*/  FFMA R2, R12, R0.reuse, R9 ;  /* 0x000000000c027223 */ /* 0x080fe20000000009 */
[----:B------:R-:W-:Y:S01]  /*1b60*/  FFMA R0, R11, R0, R8 ;  /* 0x000000000b007223 */ /* 0x000fe20000000008 */
[----:B------:R-:W0:Y:S02]  /*1b70*/  LDCU UR6, c[0x0][0x390] ;  /* 0x00007200ff0677ac */ /* 0x000e240008000800 */
[----:B------:R-:W-:Y:S01]  /*1b80*/  FADD R2, R2, 0.5 ;  /* 0x3f00000002027421 */ /* 0x000fe20000000000 */
[----:B------:R-:W-:Y:S01]  /*1b90*/  FADD R5, R0, 0.5 ;  /* 0x3f00000000057421 */ /* 0x000fe20000000000 */
[----:B------:R-:W2:Y:S04]  /*1ba0*/  LDCU.64 UR10, c[0x0][0x380] ;  /* 0x00007000ff0a77ac */ /* 0x000ea80008000a00 */
[----:B------:R-:W3:Y:S08]  /*1bb0*/  F2I.TRUNC.NTZ R2, R2 ;  /* 0x0000000200027305 */ /* 0x000ef0000020f100 */
[----:B------:R-:W4:Y:S01]  /*1bc0*/  F2I.TRUNC.NTZ R5, R5 ;  /* 0x0000000500057305 */ /* 0x000f22000020f100 */
[----:B---3--:R-:W-:-:S04]  /*1bd0*/  VIMNMX R0, PT, PT, RZ, R2, !PT ;  /* 0x00000002ff007248 */ /* 0x008fc80007fe0100 */
[----:B------:R-:W-:Y:S02]  /*1be0*/  VIMNMX R0, PT, PT, R0, UR4, PT ;  /* 0x0000000400007c48 */ /* 0x000fe4000bfe0100 */
[----:B----4-:R-:W-:-:S04]  /*1bf0*/  VIMNMX R3, PT, PT, RZ, R5, !PT ;  /* 0x00000005ff037248 */ /* 0x010fc80007fe0100 */
[----:B------:R-:W-:-:S05]  /*1c00*/  VIMNMX R3, PT, PT, R3, UR5, PT ;  /* 0x0000000503037c48 */ /* 0x000fca000bfe0100 */
[----:B0-----:R-:W-:-:S04]  /*1c10*/  IMAD R0, R3, UR6, R0 ;  /* 0x0000000603007c24 */ /* 0x001fc8000f8e0200 */
[----:B------:R-:W-:-:S05]  /*1c20*/  IMAD.SHL.U32 R0, R0, 0x4, RZ ;  /* 0x0000000400007824 */ /* 0x000fca00078e00ff */
[----:B--2---:R-:W-:-:S04]  /*1c30*/  IADD3 R2, P0, PT, R0, UR10, RZ ;  /* 0x0000000a00027c10 */ /* 0x004fc8000ff1e0ff */
[----:B------:R-:W-:-:S05]  /*1c40*/  LEA.HI.X.SX32 R3, R0, UR11, 0x1, P0 ;  /* 0x0000000b00037c11 */ /* 0x000fca00080f0eff */
[----:B------:R-:W2:Y:S04]  /*1c50*/  LDG.E.U8.CONSTANT R0, desc[UR8][R2.64] ;  /* 0x0000000802007981 */ /* 0x000ea8000c1e9100 */
[----:B------:R-:W3:Y:S04]  /*1c60*/  LDG.E.U8.CONSTANT R5, desc[UR8][R2.64+0x1] ;  /* 0x0000010802057981 */ /* 0x000ee8000c1e9100 */
[----:B------:R-:W4:Y:S04]  /*1c70*/  LDG.E.U8.CONSTANT R16, desc[UR8][R2.64+0x2] ;  /* 0x0000020802107981 */ /* 0x000f28000c1e9100 */
[----:B------:R-:W5:Y:S01]  /*1c80*/  LDG.E.U8.CONSTANT R18, desc[UR8][R2.64+0x3] ;  /* 0x0000030802127981 */ /* 0x000f62000c1e9100 */
[----:B------:R-:W-:Y:S01]  /*1c90*/  VIADD R6, R6, 0x2 ;  /* 0x0000000206067836 */ /* 0x000fe20000000000 */
[----:B--2---:R-:W-:-:S02]  /*1ca0*/  I2FP.F32.U32 R0, R0 ;  /* 0x0000000000007245 */ /* 0x004fc40000201000 */
[----:B---3--:R-:W-:-:S03]  /*1cb0*/  I2FP.F32.U32 R5, R5 ;  /* 0x0000000500057245 */ /* 0x008fc60000201000 */
[----:B------:R-:W-:Y:S01]  /*1cc0*/  FADD R23, R23, R0 ;  /* 0x0000000017177221 */ /* 0x000fe20000000000 */
[----:B----4-:R-:W-:Y:S01]  /*1cd0*/  I2FP.F32.U32 R17, R16 ;  /* 0x0000001000117245 */ /* 0x010fe20000201000 */
[----:B------:R-:W-:Y:S01]  /*1ce0*/  FADD R24, R24, R5 ;  /* 0x0000000518187221 */ /* 0x000fe20000000000 */
[----:B-----5:R-:W-:-:S03]  /*1cf0*/  I2FP.F32.U32 R18, R18 ;  /* 0x0000001200127245 */ /* 0x020fc60000201000 */
[----:B------:R-:W-:Y:S02]  /*1d00*/  FADD R22, R22, R17 ;  /* 0x0000001116167221 */ /* 0x000fe40000000000 */
[----:B------:R-:W-:-:S07]  /*1d10*/  FADD R15, R15, R18 ;  /* 0x000000120f0f7221 */ /* 0x000fce0000000000 */
.L_x_15:
[----:B------:R-:W-:-:S04]  /*1d20*/  LOP3.LUT R0, R7, 0x1, RZ, 0xc0, !PT ;  /* 0x0000000107007812 */ /* 0x000fc800078ec0ff */
[----:B------:R-:W-:-:S13]  /*1d30*/  ISETP.NE.U32.AND P0, PT, R0, 0x1, PT ;  /* 0x000000010000780c */ /* 0x000fda0003f05070 */
[----:B------:R-:W-:Y:S05]  /*1d40*/  @P0 BRA `(.L_x_14) ;  /* 0x0000000000b80947 */ /* 0x000fea0003800000 */
[----:B------:R-:W-:Y:S01]  /*1d50*/  ISETP.GE.AND P0, PT, R10, 0x2, PT ;  /* 0x000000020a00780c */ /* 0x000fe20003f06270 */
[----:B------:R-:W-:-:S12]  /*1d60*/  IMAD.MOV.U32 R0, RZ, RZ, RZ ;  /* 0x000000ffff007224 */ /* 0x000fd800078e00ff */
        /* <DEDUP_REMOVED lines=14> */
.L_x_21:
[----:B------:R-:W0:Y:S02]  /*1e50*/  LDC R3, c[0x0][0x39c] ;  /* 0x0000e700ff037b82 */ /* 0x000e240000000800 */
[----:B0-----:R-:W-:-:S07]  /*1e60*/  FFMA R0, R3, -0.5, R0 ;  /* 0xbf00000003007823 */ /* 0x001fce0000000000 */
.L_x_20:
[-C--:B------:R-:W-:Y:S01]  /*1e70*/  FFMA R9, R12, R0.reuse, R9 ;  /* 0x000000000c097223 */ /* 0x080fe20000000009 */
[----:B------:R-:W-:Y:S01]  /*1e80*/  FFMA R0, R11, R0, R8 ;  /* 0x000000000b007223 */ /* 0x000fe20000000008 */
[----:B------:R-:W2:Y:S02]  /*1e90*/  LDCU UR6, c[0x0][0x390] ;  /* 0x00007200ff0677ac */ /* 0x000ea40008000800 */
[----:B------:R-:W-:Y:S01]  /*1ea0*/  FADD R9, R9, 0.5 ;  /* 0x3f00000009097421 */ /* 0x000fe20000000000 */
[----:B------:R-:W-:Y:S01]  /*1eb0*/  FADD R4, R0, 0.5 ;  /* 0x3f00000000047421 */ /* 0x000fe20000000000 */
[----:B------:R-:W3:Y:S04]  /*1ec0*/  LDCU.64 UR10, c[0x0][0x380] ;  /* 0x00007000ff0a77ac */ /* 0x000ee80008000a00 */
[----:B------:R-:W4:Y:S08]  /*1ed0*/  F2I.TRUNC.NTZ R9, R9 ;  /* 0x0000000900097305 */ /* 0x000f30000020f100 */
[----:B------:R-:W5:Y:S01]  /*1ee0*/  F2I.TRUNC.NTZ R4, R4 ;  /* 0x0000000400047305 */ /* 0x000f62000020f100 */
[----:B----4-:R-:W-:-:S04]  /*1ef0*/  VIMNMX R0, PT, PT, RZ, R9, !PT ;  /* 0x00000009ff007248 */ /* 0x010fc80007fe0100 */
[----:B------:R-:W-:Y:S02]  /*1f00*/  VIMNMX R0, PT, PT, R0, UR4, PT ;  /* 0x0000000400007c48 */ /* 0x000fe4000bfe0100 */
[----:B-----5:R-:W-:-:S04]  /*1f10*/  VIMNMX R2, PT, PT, RZ, R4, !PT ;  /* 0x00000004ff027248 */ /* 0x020fc80007fe0100 */
[----:B0-----:R-:W-:-:S05]  /*1f20*/  VIMNMX R3, PT, PT, R2, UR5, PT ;  /* 0x0000000502037c48 */ /* 0x001fca000bfe0100 */
        /* <DEDUP_REMOVED lines=16> */
.L_x_14:
[----:B------:R-:W-:-:S04]  /*2030*/  I2FP.F32.U32 R0, R7 ;  /* 0x0000000700007245 */ /* 0x000fc80000201000 */
[----:B------:R-:W-:-:S04]  /*2040*/  IADD3 R2, PT, PT, R0, 0x1800000, RZ ;  /* 0x0180000000027810 */ /* 0x000fc80007ffe0ff */
[----:B------:R-:W-:-:S04]  /*2050*/  LOP3.LUT R2, R2, 0x7f800000, RZ, 0xc0, !PT ;  /* 0x7f80000002027812 */ /* 0x000fc800078ec0ff */
[----:B------:R-:W-:-:S13]  /*2060*/  ISETP.GT.U32.AND P0, PT, R2, 0x1ffffff, PT ;  /* 0x01ffffff0200780c */ /* 0x000fda0003f04070 */
[----:B------:R-:W-:Y:S05]  /*2070*/  @P0 BRA `(.L_x_22) ;  /* 0x0000000000100947 */ /* 0x000fea0003800000 */
[----:B------:R-:W-:-:S07]  /*2080*/  MOV R2, 0x20a0 ;  /* 0x000020a000027802 */ /* 0x000fce0000000f00 */
[----:B01----:R-:W-:Y:S05]  /*2090*/  CALL.REL.NOINC `($__internal_0_$__cuda_sm20_rcp_rn_f32_slowpath) ;  /* 0x0000000000847944 */ /* 0x003fea0003c00000 */
[----:B------:R-:W-:Y:S01]  /*20a0*/  IMAD.MOV.U32 R2, RZ, RZ, R0 ;  /* 0x000000ffff027224 */ /* 0x000fe200078e0000 */
[----:B------:R-:W-:Y:S06]  /*20b0*/  BRA `(.L_x_23) ;  /* 0x0000000000107947 */ /* 0x000fec0003800000 */
.L_x_22:
[----:B0-----:R-:W0:Y:S02]  /*20c0*/  MUFU.RCP R3, R0 ;  /* 0x0000000000037308 */ /* 0x001e240000001000 */
[----:B0-----:R-:W-:-:S04]  /*20d0*/  FFMA R2, R0, R3, -1 ;  /* 0xbf80000000027423 */ /* 0x001fc80000000003 */
[----:B------:R-:W-:-:S04]  /*20e0*/  FADD.FTZ R2, -R2, -RZ ;  /* 0x800000ff02027221 */ /* 0x000fc80000010100 */
[----:B------:R-:W-:-:S07]  /*20f0*/  FFMA R2, R3, R2, R3 ;  /* 0x0000000203027223 */ /* 0x000fce0000000003 */
.L_x_23:
[----:B------:R-:W0:Y:S01]  /*2100*/  LDCU UR6, c[0x0][0x390] ;  /* 0x00007200ff0677ac */ /* 0x000e220008000800 */
[C---:B------:R-:W-:Y:S01]  /*2110*/  FFMA R23, R2.reuse, R23, 0.5 ;  /* 0x3f00000002177423 */ /* 0x040fe20000000017 */
[C---:B------:R-:W-:Y:S01]  /*2120*/  FFMA R24, R2.reuse, R24, 0.5 ;  /* 0x3f00000002187423 */ /* 0x040fe20000000018 */
[C---:B------:R-:W-:Y:S01]  /*2130*/  FFMA R22, R2.reuse, R22, 0.5 ;  /* 0x3f00000002167423 */ /* 0x040fe20000000016 */
[----:B------:R-:W-:Y:S01]  /*2140*/  FFMA R2, R2, R15, 0.5 ;  /* 0x3f00000002027423 */ /* 0x000fe2000000000f */
[----:B------:R-:W2:Y:S01]  /*2150*/  LDCU.64 UR4, c[0x0][0x388] ;  /* 0x00007100ff0477ac */ /* 0x000ea20008000a00 */
[----:B------:R-:W-:Y:S02]  /*2160*/  FMNMX R23, RZ, R23, !PT ;  /* 0x00000017ff177209 */ /* 0x000fe40007800000 */
[----:B------:R-:W-:Y:S02]  /*2170*/  FMNMX R24, RZ, R24, !PT ;  /* 0x00000018ff187209 */ /* 0x000fe40007800000 */
[----:B------:R-:W-:-:S02]  /*2180*/  FMNMX R22, RZ, R22, !PT ;  /* 0x00000016ff167209 */ /* 0x000fc40007800000 */
[----:B------:R-:W-:Y:S02]  /*2190*/  FMNMX R2, RZ, R2, !PT ;  /* 0x00000002ff027209 */ /* 0x000fe40007800000 */
[----:B------:R-:W-:Y:S02]  /*21a0*/  FMNMX R23, R23, 255, PT ;  /* 0x437f000017177809 */ /* 0x000fe40003800000 */
[----:B------:R-:W-:Y:S02]  /*21b0*/  FMNMX R24, R24, 255, PT ;  /* 0x437f000018187809 */ /* 0x000fe40003800000 */
[----:B------:R-:W-:Y:S01]  /*21c0*/  FMNMX R22, R22, 255, PT ;  /* 0x437f000016167809 */ /* 0x000fe20003800000 */
[----:B0-----:R-:W-:Y:S01]  /*21d0*/  IMAD R13, R14, UR6, R13 ;  /* 0x000000060e0d7c24 */ /* 0x001fe2000f8e020d */
[----:B------:R-:W-:Y:S01]  /*21e0*/  FMNMX R0, R2, 255, PT ;  /* 0x437f000002007809 */ /* 0x000fe20003800000 */
[----:B------:R-:W0:Y:S02]  /*21f0*/  F2I.U32.TRUNC.NTZ R23, R23 ;  /* 0x0000001700177305 */ /* 0x000e24000020f000 */
[----:B------:R-:W-:-:S05]  /*2200*/  IMAD.SHL.U32 R13, R13, 0x4, RZ ;  /* 0x000000040d0d7824 */ /* 0x000fca00078e00ff */
[C---:B--2---:R-:W-:Y:S01]  /*2210*/  IADD3 R2, P0, PT, R13.reuse, UR4, RZ ;  /* 0x000000040d027c10 */ /* 0x044fe2000ff1e0ff */
[----:B------:R-:W2:Y:S03]  /*2220*/  F2I.U32.TRUNC.NTZ R5, R24 ;  /* 0x0000001800057305 */ /* 0x000ea6000020f000 */
[----:B------:R-:W-:-:S05]  /*2230*/  LEA.HI.X.SX32 R3, R13, UR5, 0x1, P0 ;  /* 0x000000050d037c11 */ /* 0x000fca00080f0eff */
[----:B------:R-:W3:Y:S01]  /*2240*/  F2I.U32.TRUNC.NTZ R7, R22 ;  /* 0x0000001600077305 */ /* 0x000ee2000020f000 */
[----:B0-----:R-:W-:Y:S04]  /*2250*/  STG.E.U8 desc[UR8][R2.64], R23 ;  /* 0x0000001702007986 */ /* 0x001fe8000c101108 */
[----:B--2---:R-:W-:Y:S03]  /*2260*/  STG.E.U8 desc[UR8][R2.64+0x1], R5 ;  /* 0x0000010502007986 */ /* 0x004fe6000c101108 */
[----:B------:R-:W0:Y:S01]  /*2270*/  F2I.U32.TRUNC.NTZ R9, R0 ;  /* 0x0000000000097305 */ /* 0x000e22000020f000 */
[----:B---3--:R-:W-:Y:S04]  /*2280*/  STG.E.U8 desc[UR8][R2.64+0x2], R7 ;  /* 0x0000020702007986 */ /* 0x008fe8000c101108 */
[----:B0-----:R-:W-:Y:S01]  /*2290*/  STG.E.U8 desc[UR8][R2.64+0x3], R9 ;  /* 0x0000030902007986 */ /* 0x001fe2000c101108 */
[----:B-1----:R-:W-:Y:S05]  /*22a0*/  EXIT ;  /* 0x000000000000794d */ /* 0x002fea0003800000 */
        .weak           $__internal_0_$__cuda_sm20_rcp_rn_f32_slowpath
        .type           $__internal_0_$__cuda_sm20_rcp_rn_f32_slowpath,@function
        .size           $__internal_0_$__cuda_sm20_rcp_rn_f32_slowpath,($__internal_1_$__cuda_sm3x_div_rn_noftz_f32_slowpath - $__internal_0_$__cuda_sm20_rcp_rn_f32_slowpath)
$__internal_0_$__cuda_sm20_rcp_rn_f32_slowpath:
[----:B------:R-:W-:-:S05]  /*22b0*/  IMAD.SHL.U32 R3, R0, 0x2, RZ ;  /* 0x0000000200037824 */ /* 0x000fca00078e00ff */
[----:B------:R-:W-:-:S04]  /*22c0*/  SHF.R.U32.HI R3, RZ, 0x18, R3 ;  /* 0x00000018ff037819 */ /* 0x000fc80000011603 */
[----:B------:R-:W-:-:S13]  /*22d0*/  ISETP.NE.U32.AND P0, PT, R3, RZ, PT ;  /* 0x000000ff0300720c */ /* 0x000fda0003f05070 */
[----:B------:R-:W-:Y:S05]  /*22e0*/  @P0 BRA `(.L_x_24) ;  /* 0x00000000002c0947 */ /* 0x000fea0003800000 */
[----:B------:R-:W-:-:S05]  /*22f0*/  IMAD.SHL.U32 R3, R0, 0x2, RZ ;  /* 0x0000000200037824 */ /* 0x000fca00078e00ff */
[----:B------:R-:W-:-:S13]  /*2300*/  ISETP.NE.AND P0, PT, R3, RZ, PT ;  /* 0x000000ff0300720c */ /* 0x000fda0003f05270 */
[----:B------:R2:W3:Y:S01]  /*2310*/  @!P0 MUFU.RCP R3, R0 ;  /* 0x0000000000038308 */ /* 0x0004e20000001000 */
[----:B------:R-:W-:Y:S05]  /*2320*/  @!P0 BRA `(.L_x_25) ;  /* 0x0000000000a48947 */ /* 0x000fea0003800000 */
[----:B------:R-:W-:-:S04]  /*2330*/  FFMA R4, R0, 1.84467440737095516160e+19, RZ ;  /* 0x5f80000000047823 */ /* 0x000fc800000000ff */
[----:B---3--:R-:W2:Y:S02]  /*2340*/  MUFU.RCP R3, R4 ;  /* 0x0000000400037308 */ /* 0x008ea40000001000 */
[----:B--2---:R-:W-:-:S04]  /*2350*/  FFMA R0, R4, R3, -1 ;  /* 0xbf80000004007423 */ /* 0x004fc80000000003 */
[----:B------:R-:W-:-:S04]  /*2360*/  FADD.FTZ R0, -R0, -RZ ;  /* 0x800000ff00007221 */ /* 0x000fc80000010100 */
[----:B------:R-:W-:-:S04]  /*2370*/  FFMA R0, R3, R0, R3 ;  /* 0x0000000003007223 */ /* 0x000fc80000000003 */
[----:B------:R-:W-:Y:S01]  /*2380*/  FFMA R3, R0, 1.84467440737095516160e+19, RZ ;  /* 0x5f80000000037823 */ /* 0x000fe200000000ff */
[----:B------:R-:W-:Y:S06]  /*2390*/  BRA `(.L_x_25) ;  /* 0x0000000000887947 */ /* 0x000fec0003800000 */
.L_x_24:
[----:B------:R-:W-:-:S05]  /*23a0*/  VIADD R4, R3, 0xffffff03 ;  /* 0xffffff0303047836 */ /* 0x000fca0000000000 */
[----:B------:R-:W-:-:S13]  /*23b0*/  ISETP.GT.U32.AND P0, PT, R4, 0x1, PT ;  /* 0x000000010400780c */ /* 0x000fda0003f04070 */
[----:B------:R-:W-:Y:S05]  /*23c0*/  @P0 BRA `(.L_x_26) ;  /* 0x0000000000780947 */ /* 0x000fea0003800000 */
[----:B------:R-:W-:Y:S01]  /*23d0*/  LOP3.LUT R5, R0, 0x7fffff, RZ, 0xc0, !PT ;  /* 0x007fffff00057812 */ /* 0x000fe200078ec0ff */
[----:B------:R-:W-:-:S03]  /*23e0*/  IMAD.MOV.U32 R9, RZ, RZ, 0x3 ;  /* 0x00000003ff097424 */ /* 0x000fc600078e00ff */
[----:B------:R-:W-:Y:S02]  /*23f0*/  LOP3.LUT R5, R5, 0x3f800000, RZ, 0xfc, !PT ;  /* 0x3f80000005057812 */ /* 0x000fe400078efcff */
[----:B------:R-:W-:Y:S02]  /*2400*/  SHF.L.U32 R10, R9, R4, RZ ;  /* 0x00000004090a7219 */ /* 0x000fe400000006ff */
[----:B------:R-:W0:Y:S02]  /*2410*/  MUFU.RCP R6, R5 ;  /* 0x0000000500067308 */ /* 0x000e240000001000 */
[----:B0-----:R-:W-:-:S04]  /*2420*/  FFMA R7, R5, R6, -1 ;  /* 0xbf80000005077423 */ /* 0x001fc80000000006 */
[----:B------:R-:W-:-:S04]  /*2430*/  FADD.FTZ R7, -R7, -RZ ;  /* 0x800000ff07077221 */ /* 0x000fc80000010100 */
[CCC-:B------:R-:W-:Y:S01]  /*2440*/  FFMA.RM R8, R6.reuse, R7.reuse, R6.reuse ;  /* 0x0000000706087223 */ /* 0x1c0fe20000004006 */
[----:B------:R-:W-:-:S04]  /*2450*/  FFMA.RP R7, R6, R7, R6 ;  /* 0x0000000706077223 */ /* 0x000fc80000008006 */
[C---:B------:R-:W-:Y:S02]  /*2460*/  LOP3.LUT R6, R8.reuse, 0x7fffff, RZ, 0xc0, !PT ;  /* 0x007fffff08067812 */ /* 0x040fe400078ec0ff */
[----:B------:R-:W-:Y:S02]  /*2470*/  FSETP.NEU.FTZ.AND P0, PT, R8, R7, PT ;  /* 0x000000070800720b */ /* 0x000fe40003f1d000 */
[----:B------:R-:W-:Y:S02]  /*2480*/  LOP3.LUT R7, R6, 0x800000, RZ, 0xfc, !PT ;  /* 0x0080000006077812 */ /* 0x000fe400078efcff */
[----:B------:R-:W-:Y:S02]  /*2490*/  SEL R6, RZ, 0xffffffff, !P0 ;  /* 0xffffffffff067807 */ /* 0x000fe40004000000 */
[----:B------:R-:W-:-:S03]  /*24a0*/  LOP3.LUT R5, R10, R7, RZ, 0xc0, !PT ;  /* 0x000000070a057212 */ /* 0x000fc600078ec0ff */
[----:B------:R-:W-:Y:S01]  /*24b0*/  IMAD.MOV R6, RZ, RZ, -R6 ;  /* 0x000000ffff067224 */ /* 0x000fe200078e0a06 */
[----:B------:R-:W-:-:S04]  /*24c0*/  SHF.R.U32.HI R5, RZ, R4, R5 ;  /* 0x00000004ff057219 */ /* 0x000fc80000011605 */
[----:B------:R-:W-:Y:S02]  /*24d0*/  LOP3.LUT P1, RZ, R6, R4, R7, 0xf8, !PT ;  /* 0x0000000406ff7212 */ /* 0x000fe4000782f807 */
[C---:B------:R-:W-:Y:S02]  /*24e0*/  LOP3.LUT P0, RZ, R5.reuse, 0x1, RZ, 0xc0, !PT ;  /* 0x0000000105ff7812 */ /* 0x040fe4000780c0ff */
[----:B------:R-:W-:-:S04]  /*24f0*/  LOP3.LUT P2, RZ, R5, 0x2, RZ, 0xc0, !PT ;  /* 0x0000000205ff7812 */ /* 0x000fc8000784c0ff */
[----:B------:R-:W-:Y:S02]  /*2500*/  PLOP3.LUT P0, PT, P0, P1, P2, 0xe0, 0x0 ;  /* 0x000000000000781c */ /* 0x000fe40000703c20 */
[----:B------:R-:W-:Y:S02]  /*2510*/  LOP3.LUT P1, RZ, R0, 0x7fffff, RZ, 0xc0, !PT ;  /* 0x007fffff00ff7812 */ /* 0x000fe4000782c0ff */
[----:B------:R-:W-:-:S04]  /*2520*/  SEL R4, RZ, 0x1, !P0 ;  /* 0x00000001ff047807 */ /* 0x000fc80004000000 */
[----:B------:R-:W-:-:S04]  /*2530*/  IADD3 R4, PT, PT, -R4, RZ, RZ ;  /* 0x000000ff04047210 */ /* 0x000fc80007ffe1ff */
[----:B------:R-:W-:Y:S01]  /*2540*/  ISETP.GE.AND P0, PT, R4, RZ, PT ;  /* 0x000000ff0400720c */ /* 0x000fe20003f06270 */
[----:B------:R-:W-:-:S05]  /*2550*/  VIADD R4, R3, 0xffffff04 ;  /* 0xffffff0403047836 */ /* 0x000fca0000000000 */
[----:B------:R-:W-:-:S07]  /*2560*/  SHF.R.U32.HI R3, RZ, R4, R7 ;  /* 0x00000004ff037219 */ /* 0x000fce0000011607 */
[----:B------:R-:W-:-:S04]  /*2570*/  @!P0 VIADD R3, R3, 0x1 ;  /* 0x0000000103038836 */ /* 0x000fc80000000000 */
[----:B------:R-:W-:-:S05]  /*2580*/  @!P1 IMAD.SHL.U32 R3, R3, 0x2, RZ ;  /* 0x0000000203039824 */ /* 0x000fca00078e00ff */
[----:B------:R-:W-:Y:S01]  /*2590*/  LOP3.LUT R3, R3, 0x80000000, R0, 0xf8, !PT ;  /* 0x8000000003037812 */ /* 0x000fe200078ef800 */
[----:B------:R-:W-:Y:S06]  /*25a0*/  BRA `(.L_x_25) ;  /* 0x0000000000047947 */ /* 0x000fec0003800000 */
.L_x_26:
[----:B------:R0:W1:Y:S02]  /*25b0*/  MUFU.RCP R3, R0 ;  /* 0x0000000000037308 */ /* 0x0000640000001000 */
.L_x_25:
[----:B0123--:R-:W-:Y:S02]  /*25c0*/  IMAD.MOV.U32 R0, RZ, RZ, R3 ;  /* 0x000000ffff007224 */ /* 0x00ffe400078e0003 */
[----:B------:R-:W-:-:S04]  /*25d0*/  IMAD.MOV.U32 R3, RZ, RZ, 0x0 ;  /* 0x00000000ff037424 */ /* 0x000fc800078e00ff */
[----:B------:R-:W-:Y:S05]  /*25e0*/  RET.REL.NODEC R2 `(directional_blur) ;  /* 0xffffffd802847950 */ /* 0x000fea0003c3ffff */
        .weak           $__internal_1_$__cuda_sm3x_div_rn_noftz_f32_slowpath
        .type           $__internal_1_$__cuda_sm3x_div_rn_noftz_f32_slowpath,@function
        .size           $__internal_1_$__cuda_sm3x_div_rn_noftz_f32_slowpath,(.L_x_37 - $__internal_1_$__cuda_sm3x_div_rn_noftz_f32_slowpath)
$__internal_1_$__cuda_sm3x_div_rn_noftz_f32_slowpath:
[----:B------:R-:W-:Y:S02]  /*25f0*/  SHF.R.U32.HI R17, RZ, 0x17, R4 ;  /* 0x00000017ff117819 */ /* 0x000fe40000011604 */
[----:B------:R-:W-:Y:S02]  /*2600*/  SHF.R.U32.HI R20, RZ, 0x17, R25 ;  /* 0x00000017ff147819 */ /* 0x000fe40000011619 */
[----:B------:R-:W-:Y:S02]  /*2610*/  LOP3.LUT R17, R17, 0xff, RZ, 0xc0, !PT ;  /* 0x000000ff11117812 */ /* 0x000fe400078ec0ff */
[----:B------:R-:W-:Y:S02]  /*2620*/  LOP3.LUT R20, R20, 0xff, RZ, 0xc0, !PT ;  /* 0x000000ff14147812 */ /* 0x000fe400078ec0ff */
[----:B------:R-:W-:Y:S01]  /*2630*/  MOV R26, R4 ;  /* 0x00000004001a7202 */ /* 0x000fe20000000f00 */
[----:B------:R-:W-:Y:S02]  /*2640*/  VIADD R0, R17, 0xffffffff ;  /* 0xffffffff11007836 */ /* 0x000fe40000000000 */
[----:B------:R-:W-:-:S03]  /*2650*/  VIADD R19, R20, 0xffffffff ;  /* 0xffffffff14137836 */ /* 0x000fc60000000000 */
[----:B------:R-:W-:-:S04]  /*2660*/  ISETP.GT.U32.AND P0, PT, R0, 0xfd, PT ;  /* 0x000000fd0000780c */ /* 0x000fc80003f04070 */
[----:B------:R-:W-:-:S13]  /*2670*/  ISETP.GT.U32.OR P0, PT, R19, 0xfd, P0 ;  /* 0x000000fd1300780c */ /* 0x000fda0000704470 */
[----:B------:R-:W-:Y:S01]  /*2680*/  @!P0 IMAD.MOV.U32 R18, RZ, RZ, RZ ;  /* 0x000000ffff128224 */ /* 0x000fe200078e00ff */
[----:B------:R-:W-:Y:S06]  /*2690*/  @!P0 BRA `(.L_x_27) ;  /* 0x00000000005c8947 */ /* 0x000fec0003800000 */
[----:B------:R-:W-:Y:S02]  /*26a0*/  FSETP.GTU.FTZ.AND P0, PT, |R25|, +INF , PT ;  /* 0x7f8000001900780b */ /* 0x000fe40003f1c200 */
[----:B------:R-:W-:-:S04]  /*26b0*/  FSETP.GTU.FTZ.AND P1, PT, |R4|, +INF , PT ;  /* 0x7f8000000400780b */ /* 0x000fc80003f3c200 */
[----:B------:R-:W-:-:S13]  /*26c0*/  PLOP3.LUT P0, PT, P0, P1, PT, 0xf8, 0x8f ;  /* 0x00000000008f781c */ /* 0x000fda0000703f70 */
[----:B------:R-:W-:Y:S05]  /*26d0*/  @P0 BRA `(.L_x_28) ;  /* 0x0000000400440947 */ /* 0x000fea0003800000 */
[----:B------:R-:W-:-:S13]  /*26e0*/  LOP3.LUT P0, RZ, R26, 0x7fffffff, R25, 0xc8, !PT ;  /* 0x7fffffff1aff7812 */ /* 0x000fda000780c819 */
[----:B------:R-:W-:Y:S05]  /*26f0*/  @!P0 BRA `(.L_x_29) ;  /* 0x0000000400348947 */ /* 0x000fea0003800000 */
[C---:B------:R-:W-:Y:S02]  /*2700*/  FSETP.NEU.FTZ.AND P3, PT, |R25|.reuse, +INF , PT ;  /* 0x7f8000001900780b */ /* 0x040fe40003f7d200 */
[----:B------:R-:W-:Y:S02]  /*2710*/  FSETP.NEU.FTZ.AND P1, PT, |R4|, +INF , PT ;  /* 0x7f8000000400780b */ /* 0x000fe40003f3d200 */
[----:B------:R-:W-:-:S11]  /*2720*/  FSETP.NEU.FTZ.AND P0, PT, |R25|, +INF , PT ;  /* 0x7f8000001900780b */ /* 0x000fd60003f1d200 */
[----:B------:R-:W-:Y:S05]  /*2730*/  @!P1 BRA !P3, `(.L_x_29) ;  /* 0x0000000400249947 */ /* 0x000fea0005800000 */
[----:B------:R-:W-:-:S04]  /*2740*/  LOP3.LUT P3, RZ, R25, 0x7fffffff, RZ, 0xc0, !PT ;  /* 0x7fffffff19ff7812 */ /* 0x000fc8000786c0ff */
[----:B------:R-:W-:-:S13]  /*2750*/  PLOP3.LUT P1, PT, P1, P3, PT, 0x2f, 0xf2 ;  /* 0x0000000000f2781c */ /* 0x000fda0000f26577 */
[----:B------:R-:W-:Y:S05]  /*2760*/  @P1 BRA `(.L_x_30) ;  /* 0x0000000400101947 */ /* 0x000fea0003800000 */
[----:B------:R-:W-:-:S04]  /*2770*/  LOP3.LUT P1, RZ, R26, 0x7fffffff, RZ, 0xc0, !PT ;  /* 0x7fffffff1aff7812 */ /* 0x000fc8000782c0ff */
[----:B------:R-:W-:-:S13]  /*2780*/  PLOP3.LUT P0, PT, P0, P1, PT, 0x2f, 0xf2 ;  /* 0x0000000000f2781c */ /* 0x000fda0000702577 */
[----:B------:R-:W-:Y:S05]  /*2790*/  @P0 BRA `(.L_x_31) ;  /* 0x0000000000f80947 */ /* 0x000fea0003800000 */
[----:B------:R-:W-:Y:S02]  /*27a0*/  ISETP.GE.AND P0, PT, R19, RZ, PT ;  /* 0x000000ff1300720c */ /* 0x000fe40003f06270 */
[----:B------:R-:W-:-:S11]  /*27b0*/  ISETP.GE.AND P1, PT, R0, RZ, PT ;  /* 0x000000ff0000720c */ /* 0x000fd60003f26270 */
[----:B------:R-:W-:Y:S02]  /*27c0*/  @P0 IMAD.MOV.U32 R18, RZ, RZ, RZ ;  /* 0x000000ffff120224 */ /* 0x000fe400078e00ff */
[----:B------:R-:W-:Y:S01]  /*27d0*/  @!P0 FFMA R25, R25, 1.84467440737095516160e+19, RZ ;  /* 0x5f80000019198823 */ /* 0x000fe200000000ff */
[----:B------:R-:W-:Y:S02]  /*27e0*/  @!P0 IMAD.MOV.U32 R18, RZ, RZ, -0x40 ;  /* 0xffffffc0ff128424 */ /* 0x000fe400078e00ff */
[----:B------:R-:W-:Y:S02]  /*27f0*/  @!P1 FFMA R26, R4, 1.84467440737095516160e+19, RZ ;  /* 0x5f800000041a9823 */ /* 0x000fe400000000ff */
[----:B------:R-:W-:-:S07]  /*2800*/  @!P1 VIADD R18, R18, 0x40 ;  /* 0x0000004012129836 */ /* 0x000fce0000000000 */
.L_x_27:
[----:B------:R-:W-:Y:S01]  /*2810*/  LEA R27, R17, 0xc0800000, 0x17 ;  /* 0xc0800000111b7811 */ /* 0x000fe200078eb8ff */
[----:B------:R-:W-:-:S04]  /*2820*/  VIADD R20, R20, 0xffffff81 ;  /* 0xffffff8114147836 */ /* 0x000fc80000000000 */
[----:B------:R-:W-:Y:S02]  /*2830*/  IMAD.IADD R27, R26, 0x1, -R27 ;  /* 0x000000011a1b7824 */ /* 0x000fe400078e0a1b */
[----:B------:R-:W-:Y:S02]  /*2840*/  IMAD R0, R20, -0x800000, R25 ;  /* 0xff80000014007824 */ /* 0x000fe400078e0219 */
[----:B------:R-:W0:Y:S01]  /*2850*/  MUFU.RCP R26, R27 ;  /* 0x0000001b001a7308 */ /* 0x000e220000001000 */
[----:B------:R-:W-:-:S04]  /*2860*/  FADD.FTZ R21, -R27, -RZ ;  /* 0x800000ff1b157221 */ /* 0x000fc80000010100 */
[----:B0-----:R-:W-:-:S04]  /*2870*/  FFMA R19, R26, R21, 1 ;  /* 0x3f8000001a137423 */ /* 0x001fc80000000015 */
[----:B------:R-:W-:-:S04]  /*2880*/  FFMA R19, R26, R19, R26 ;  /* 0x000000131a137223 */ /* 0x000fc8000000001a */
[----:B------:R-:W-:-:S04]  /*2890*/  FFMA R26, R0, R19, RZ ;  /* 0x00000013001a7223 */ /* 0x000fc800000000ff */
[----:B------:R-:W-:-:S04]  /*28a0*/  FFMA R25, R21, R26, R0 ;  /* 0x0000001a15197223 */ /* 0x000fc80000000000 */
[----:B------:R-:W-:Y:S01]  /*28b0*/  FFMA R26, R19, R25, R26 ;  /* 0x00000019131a7223 */ /* 0x000fe2000000001a */
[----:B------:R-:W-:-:S03]  /*28c0*/  IADD3 R25, PT, PT, R20, 0x7f, -R17 ;  /* 0x0000007f14197810 */ /* 0x000fc60007ffe811 */
[----:B------:R-:W-:Y:S02]  /*28d0*/  FFMA R21, R21, R26, R0 ;  /* 0x0000001a15157223 */ /* 0x000fe40000000000 */
[----:B------:R-:W-:Y:S02]  /*28e0*/  IMAD.IADD R25, R25, 0x1, R18 ;  /* 0x0000000119197824 */ /* 0x000fe400078e0212 */
[----:B------:R-:W-:-:S05]  /*28f0*/  FFMA R0, R19, R21, R26 ;  /* 0x0000001513007223 */ /* 0x000fca000000001a */
[----:B------:R-:W-:-:S04]  /*2900*/  SHF.R.U32.HI R17, RZ, 0x17, R0 ;  /* 0x00000017ff117819 */ /* 0x000fc80000011600 */
[----:B------:R-:W-:-:S04]  /*2910*/  LOP3.LUT R18, R17, 0xff, RZ, 0xc0, !PT ;  /* 0x000000ff11127812 */ /* 0x000fc800078ec0ff */
[----:B------:R-:W-:-:S05]  /*2920*/  IADD3 R17, PT, PT, R18, R25, RZ ;  /* 0x0000001912117210 */ /* 0x000fca0007ffe0ff */
[----:B------:R-:W-:-:S05]  /*2930*/  VIADD R18, R17, 0xffffffff ;  /* 0xffffffff11127836 */ /* 0x000fca0000000000 */
[----:B------:R-:W-:-:S13]  /*2940*/  ISETP.GE.U32.AND P0, PT, R18, 0xfe, PT ;  /* 0x000000fe1200780c */ /* 0x000fda0003f06070 */
[----:B------:R-:W-:Y:S05]  /*2950*/  @!P0 BRA `(.L_x_32) ;  /* 0x0000000000808947 */ /* 0x000fea0003800000 */
[----:B------:R-:W-:-:S13]  /*2960*/  ISETP.GT.AND P0, PT, R17, 0xfe, PT ;  /* 0x000000fe1100780c */ /* 0x000fda0003f04270 */
[----:B------:R-:W-:Y:S05]  /*2970*/  @P0 BRA `(.L_x_33) ;  /* 0x00000000006c0947 */ /* 0x000fea0003800000 */
[----:B------:R-:W-:-:S13]  /*2980*/  ISETP.GE.AND P0, PT, R17, 0x1, PT ;  /* 0x000000011100780c */ /* 0x000fda0003f06270 */
[----:B------:R-:W-:Y:S05]  /*2990*/  @P0 BRA `(.L_x_34) ;  /* 0x0000000000980947 */ /* 0x000fea0003800000 */
[----:B------:R-:W-:Y:S02]  /*29a0*/  ISETP.GE.AND P0, PT, R17, -0x18, PT ;  /* 0xffffffe81100780c */ /* 0x000fe40003f06270 */
[----:B------:R-:W-:-:S11]  /*29b0*/  LOP3.LUT R0, R0, 0x80000000, RZ, 0xc0, !PT ;  /* 0x8000000000007812 */ /* 0x000fd600078ec0ff */
[----:B------:R-:W-:Y:S05]  /*29c0*/  @!P0 BRA `(.L_x_34) ;  /* 0x00000000008c8947 */ /* 0x000fea0003800000 */
[CCC-:B------:R-:W-:Y:S01]  /*29d0*/  FFMA.RZ R18, R19.reuse, R21.reuse, R26.reuse ;  /* 0x0000001513127223 */ /* 0x1c0fe2000000c01a */
[CCC-:B------:R-:W-:Y:S01]  /*29e0*/  FFMA.RP R20, R19.reuse, R21.reuse, R26.reuse ;  /* 0x0000001513147223 */ /* 0x1c0fe2000000801a */
[----:B------:R-:W-:Y:S01]  /*29f0*/  FFMA.RM R21, R19, R21, R26 ;  /* 0x0000001513157223 */ /* 0x000fe2000000401a */
[C---:B------:R-:W-:Y:S01]  /*2a00*/  VIADD R19, R17.reuse, 0x20 ;  /* 0x0000002011137836 */ /* 0x040fe20000000000 */
[C---:B------:R-:W-:Y:S02]  /*2a10*/  ISETP.NE.AND P3, PT, R17.reuse, RZ, PT ;  /* 0x000000ff1100720c */ /* 0x040fe40003f65270 */
[----:B------:R-:W-:Y:S02]  /*2a20*/  LOP3.LUT R18, R18, 0x7fffff, RZ, 0xc0, !PT ;  /* 0x007fffff12127812 */ /* 0x000fe400078ec0ff */
[----:B------:R-:W-:Y:S01]  /*2a30*/  ISETP.NE.AND P1, PT, R17, RZ, PT ;  /* 0x000000ff1100720c */ /* 0x000fe20003f25270 */
[----:B------:R-:W-:Y:S01]  /*2a40*/  IMAD.MOV R17, RZ, RZ, -R17 ;  /* 0x000000ffff117224 */ /* 0x000fe200078e0a11 */
[----:B------:R-:W-:-:S02]  /*2a50*/  LOP3.LUT R18, R18, 0x800000, RZ, 0xfc, !PT ;  /* 0x0080000012127812 */ /* 0x000fc400078efcff */
[----:B------:R-:W-:Y:S02]  /*2a60*/  FSETP.NEU.FTZ.AND P0, PT, R20, R21, PT ;  /* 0x000000151400720b */ /* 0x000fe40003f1d000 */
[----:B------:R-:W-:Y:S02]  /*2a70*/  SHF.L.U32 R19, R18, R19, RZ ;  /* 0x0000001312137219 */ /* 0x000fe400000006ff */
[----:B------:R-:W-:Y:S02]  /*2a80*/  SEL R17, R17, RZ, P3 ;  /* 0x000000ff11117207 */ /* 0x000fe40001800000 */
[----:B------:R-:W-:Y:S02]  /*2a90*/  ISETP.NE.AND P1, PT, R19, RZ, P1 ;  /* 0x000000ff1300720c */ /* 0x000fe40000f25270 */
[----:B------:R-:W-:Y:S02]  /*2aa0*/  SHF.R.U32.HI R20, RZ, R17, R18 ;  /* 0x00000011ff147219 */ /* 0x000fe40000011612 */
[----:B------:R-:W-:-:S02]  /*2ab0*/  PLOP3.LUT P0, PT, P0, P1, PT, 0xf8, 0x8f ;  /* 0x00000000008f781c */ /* 0x000fc40000703f70 */
[----:B------:R-:W-:Y:S02]  /*2ac0*/  SHF.R.U32.HI R18, RZ, 0x1, R20 ;  /* 0x00000001ff127819 */ /* 0x000fe40000011614 */
[----:B------:R-:W-:-:S04]  /*2ad0*/  SEL R17, RZ, 0x1, !P0 ;  /* 0x00000001ff117807 */ /* 0x000fc80004000000 */
[----:B------:R-:W-:-:S04]  /*2ae0*/  LOP3.LUT R17, R17, 0x1, R18, 0xf8, !PT ;  /* 0x0000000111117812 */ /* 0x000fc800078ef812 */
[----:B------:R-:W-:-:S05]  /*2af0*/  LOP3.LUT R17, R17, R20, RZ, 0xc0, !PT ;  /* 0x0000001411117212 */ /* 0x000fca00078ec0ff */
[----:B------:R-:W-:-:S05]  /*2b00*/  IMAD.IADD R17, R18, 0x1, R17 ;  /* 0x0000000112117824 */ /* 0x000fca00078e0211 */
[----:B------:R-:W-:Y:S01]  /*2b10*/  LOP3.LUT R0, R17, R0, RZ, 0xfc, !PT ;  /* 0x0000000011007212 */ /* 0x000fe200078efcff */
[----:B------:R-:W-:Y:S06]  /*2b20*/  BRA `(.L_x_34) ;  /* 0x0000000000347947 */ /* 0x000fec0003800000 */
.L_x_33:
[----:B------:R-:W-:-:S04]  /*2b30*/  LOP3.LUT R0, R0, 0x80000000, RZ, 0xc0, !PT ;  /* 0x8000000000007812 */ /* 0x000fc800078ec0ff */
[----:B------:R-:W-:Y:S01]  /*2b40*/  LOP3.LUT R0, R0, 0x7f800000, RZ, 0xfc, !PT ;  /* 0x7f80000000007812 */ /* 0x000fe200078efcff */
[----:B------:R-:W-:Y:S06]  /*2b50*/  BRA `(.L_x_34) ;  /* 0x0000000000287947 */ /* 0x000fec0003800000 */
.L_x_32:
[----:B------:R-:W-:Y:S01]  /*2b60*/  IMAD R0, R25, 0x800000, R0 ;  /* 0x0080000019007824 */ /* 0x000fe200078e0200 */
[----:B------:R-:W-:Y:S06]  /*2b70*/  BRA `(.L_x_34) ;  /* 0x0000000000207947 */ /* 0x000fec0003800000 */
.L_x_31:
[----:B------:R-:W-:-:S04]  /*2b80*/  LOP3.LUT R25, R26, 0x80000000, R25, 0x48, !PT ;  /* 0x800000001a197812 */ /* 0x000fc800078e4819 */
[----:B------:R-:W-:Y:S01]  /*2b90*/  LOP3.LUT R0, R25, 0x7f800000, RZ, 0xfc, !PT ;  /* 0x7f80000019007812 */ /* 0x000fe200078efcff */
[----:B------:R-:W-:Y:S06]  /*2ba0*/  BRA `(.L_x_34) ;  /* 0x0000000000147947 */ /* 0x000fec0003800000 */
.L_x_30:
[----:B------:R-:W-:Y:S01]  /*2bb0*/  LOP3.LUT R0, R26, 0x80000000, R25, 0x48, !PT ;  /* 0x800000001a007812 */ /* 0x000fe200078e4819 */
[----:B------:R-:W-:Y:S06]  /*2bc0*/  BRA `(.L_x_34) ;  /* 0x00000000000c7947 */ /* 0x000fec0003800000 */
.L_x_29:
[----:B------:R-:W0:Y:S01]  /*2bd0*/  MUFU.RSQ R0, -QNAN ;  /* 0xffc0000000007908 */ /* 0x000e220000001400 */
[----:B------:R-:W-:Y:S05]  /*2be0*/  BRA `(.L_x_34) ;  /* 0x0000000000047947 */ /* 0x000fea0003800000 */
.L_x_28:
[----:B------:R-:W-:-:S07]  /*2bf0*/  FADD.FTZ R0, R25, R4 ;  /* 0x0000000419007221 */ /* 0x000fce0000010000 */
.L_x_34:
[----:B------:R-:W-:-:S04]  /*2c00*/  IMAD.MOV.U32 R17, RZ, RZ, 0x0 ;  /* 0x00000000ff117424 */ /* 0x000fc800078e00ff */
[----:B0-----:R-:W-:Y:S05]  /*2c10*/  RET.REL.NODEC R16 `(directional_blur) ;  /* 0xffffffd010f87950 */ /* 0x001fea0003c3ffff */
.L_x_35:
[----:B------:R-:W-:-:S00]  /*2c20*/  BRA `(.L_x_35) ;  /* 0xfffffffc00fc7947 */ /* 0x000fc0000383ffff */
[----:B------:R-:W-:-:S00]  /*2c30*/  NOP ;  /* 0x0000000000007918 */ /* 0x000fc00000000000 */
        /* <DEDUP_REMOVED lines=12> */
.L_x_37:


//--------------------- .nv.global.init           --------------------------
	.section	.nv.global.init,"aw",@progbits
	.align	4
.nv.global.init:
	.type		__cudart_i2opi_f,@object
	.size		__cudart_i2opi_f,(.L_0 - __cudart_i2opi_f)
__cudart_i2opi_f:
        /*0000*/ 	.byte	0x41, 0x90, 0x43, 0x3c, 0x99, 0x95, 0x62, 0xdb, 0xc0, 0xdd, 0x34, 0xf5, 0xd1, 0x57, 0x27, 0xfc
        /*0010*/ 	.byte	0x29, 0x15, 0x44, 0x4e, 0x6e, 0x83, 0xf9, 0xa2
.L_0:


//--------------------- .nv.shared.reserved.0     --------------------------
	.section	.nv.shared.reserved.0,"aw",@nobits
	.weak		__nv_reservedSMEM_offset_0_alias
	.size		__nv_reservedSMEM_offset_0_alias, 0, 64
	.other		__nv_reservedSMEM_offset_0_alias,@"STO_CUDA_RESERVED_SHARED STV_DEFAULT"
__nv_reservedSMEM_offset_0_alias:
	.zero		0
	.zero		64


//--------------------- .nv.constant0.directional_blur --------------------------
	.section	.nv.constant0.directional_blur,"a",@progbits
	.sectionflags	@""
	.align	4
.nv.constant0.directional_blur:
	.zero		928


//--------------------- SYMBOLS --------------------------

	.type		.nv.reservedSmem.offset0,@object
	.size		.nv.reservedSmem.offset0,0x4
